//
// Generated by NVIDIA NVVM Compiler
//
// Compiler Build ID: CL-36424714
// Cuda compilation tools, release 13.0, V13.0.88
// Based on NVVM 20.0.0
//

.version 9.0
.target sm_100
.address_size 64

	// .globl	_Z26fused_silu_mul_kernel_vec4PK6float4S1_PS_i

.visible .entry _Z26fused_silu_mul_kernel_vec4PK6float4S1_PS_i(
	.param .u64 .ptr .align 1 _Z26fused_silu_mul_kernel_vec4PK6float4S1_PS_i_param_0,
	.param .u64 .ptr .align 1 _Z26fused_silu_mul_kernel_vec4PK6float4S1_PS_i_param_1,
	.param .u64 .ptr .align 1 _Z26fused_silu_mul_kernel_vec4PK6float4S1_PS_i_param_2,
	.param .u32 _Z26fused_silu_mul_kernel_vec4PK6float4S1_PS_i_param_3
)
{
	.reg .pred 	%p<3>;
	.reg .b32 	%r<19>;
	.reg .b32 	%f<59>;
	.reg .b64 	%rd<11>;

	ld.param.u64 	%rd4, [_Z26fused_silu_mul_kernel_vec4PK6float4S1_PS_i_param_0];
	ld.param.u64 	%rd5, [_Z26fused_silu_mul_kernel_vec4PK6float4S1_PS_i_param_1];
	ld.param.u64 	%rd6, [_Z26fused_silu_mul_kernel_vec4PK6float4S1_PS_i_param_2];
	ld.param.u32 	%r6, [_Z26fused_silu_mul_kernel_vec4PK6float4S1_PS_i_param_3];
	mov.u32 	%r7, %ctaid.x;
	mov.u32 	%r1, %ntid.x;
	mov.u32 	%r8, %tid.x;
	mad.lo.s32 	%r18, %r7, %r1, %r8;
	setp.ge.s32 	%p1, %r18, %r6;
	@%p1 bra 	$L__BB0_3;
	mov.u32 	%r9, %nctaid.x;
	mul.lo.s32 	%r3, %r1, %r9;
	cvta.to.global.u64 	%rd1, %rd4;
	cvta.to.global.u64 	%rd2, %rd5;
	cvta.to.global.u64 	%rd3, %rd6;
$L__BB0_2:
	mul.wide.s32 	%rd7, %r18, 16;
	add.s64 	%rd8, %rd1, %rd7;
	ld.global.nc.v4.f32 	{%f1, %f2, %f3, %f4}, [%rd8];
	add.s64 	%rd9, %rd2, %rd7;
	ld.global.nc.v4.f32 	{%f5, %f6, %f7, %f8}, [%rd9];
	fma.rn.f32 	%f9, %f1, 0fBBBB989D, 0f3F000000;
	cvt.sat.f32.f32 	%f10, %f9;
	mov.f32 	%f11, 0f4B400001;
	mov.f32 	%f12, 0f437C0000;
	fma.rm.f32 	%f13, %f10, %f12, %f11;
	add.f32 	%f14, %f13, 0fCB40007F;
	neg.f32 	%f15, %f14;
	fma.rn.f32 	%f16, %f1, 0fBFB8AA3B, %f15;
	fma.rn.f32 	%f17, %f1, 0fB2A57060, %f16;
	mov.b32 	%r10, %f13;
	shl.b32 	%r11, %r10, 23;
	mov.b32 	%f18, %r11;
	ex2.approx.ftz.f32 	%f19, %f17;
	fma.rn.f32 	%f20, %f19, %f18, 0f3F800000;
	div.rn.f32 	%f21, %f1, %f20;
	mul.f32 	%f22, %f5, %f21;
	fma.rn.f32 	%f23, %f2, 0fBBBB989D, 0f3F000000;
	cvt.sat.f32.f32 	%f24, %f23;
	fma.rm.f32 	%f25, %f24, %f12, %f11;
	add.f32 	%f26, %f25, 0fCB40007F;
	neg.f32 	%f27, %f26;
	fma.rn.f32 	%f28, %f2, 0fBFB8AA3B, %f27;
	fma.rn.f32 	%f29, %f2, 0fB2A57060, %f28;
	mov.b32 	%r12, %f25;
	shl.b32 	%r13, %r12, 23;
	mov.b32 	%f30, %r13;
	ex2.approx.ftz.f32 	%f31, %f29;
	fma.rn.f32 	%f32, %f31, %f30, 0f3F800000;
	div.rn.f32 	%f33, %f2, %f32;
	mul.f32 	%f34, %f6, %f33;
	fma.rn.f32 	%f35, %f3, 0fBBBB989D, 0f3F000000;
	cvt.sat.f32.f32 	%f36, %f35;
	fma.rm.f32 	%f37, %f36, %f12, %f11;
	add.f32 	%f38, %f37, 0fCB40007F;
	neg.f32 	%f39, %f38;
	fma.rn.f32 	%f40, %f3, 0fBFB8AA3B, %f39;
	fma.rn.f32 	%f41, %f3, 0fB2A57060, %f40;
	mov.b32 	%r14, %f37;
	shl.b32 	%r15, %r14, 23;
	mov.b32 	%f42, %r15;
	ex2.approx.ftz.f32 	%f43, %f41;
	fma.rn.f32 	%f44, %f43, %f42, 0f3F800000;
	div.rn.f32 	%f45, %f3, %f44;
	mul.f32 	%f46, %f7, %f45;
	fma.rn.f32 	%f47, %f4, 0fBBBB989D, 0f3F000000;
	cvt.sat.f32.f32 	%f48, %f47;
	fma.rm.f32 	%f49, %f48, %f12, %f11;
	add.f32 	%f50, %f49, 0fCB40007F;
	neg.f32 	%f51, %f50;
	fma.rn.f32 	%f52, %f4, 0fBFB8AA3B, %f51;
	fma.rn.f32 	%f53, %f4, 0fB2A57060, %f52;
	mov.b32 	%r16, %f49;
	shl.b32 	%r17, %r16, 23;
	mov.b32 	%f54, %r17;
	ex2.approx.ftz.f32 	%f55, %f53;
	fma.rn.f32 	%f56, %f55, %f54, 0f3F800000;
	div.rn.f32 	%f57, %f4, %f56;
	mul.f32 	%f58, %f8, %f57;
	add.s64 	%rd10, %rd3, %rd7;
	st.global.v4.f32 	[%rd10], {%f22, %f34, %f46, %f58};
	add.s32 	%r18, %r18, %r3;
	setp.lt.s32 	%p2, %r18, %r6;
	@%p2 bra 	$L__BB0_2;
$L__BB0_3:
	ret;

}
	// .globl	_Z28weighted_scatter_reduce_fp32PKfPKiS0_Pfii
.visible .entry _Z28weighted_scatter_reduce_fp32PKfPKiS0_Pfii(
	.param .u64 .ptr .align 1 _Z28weighted_scatter_reduce_fp32PKfPKiS0_Pfii_param_0,
	.param .u64 .ptr .align 1 _Z28weighted_scatter_reduce_fp32PKfPKiS0_Pfii_param_1,
	.param .u64 .ptr .align 1 _Z28weighted_scatter_reduce_fp32PKfPKiS0_Pfii_param_2,
	.param .u64 .ptr .align 1 _Z28weighted_scatter_reduce_fp32PKfPKiS0_Pfii_param_3,
	.param .u32 _Z28weighted_scatter_reduce_fp32PKfPKiS0_Pfii_param_4,
	.param .u32 _Z28weighted_scatter_reduce_fp32PKfPKiS0_Pfii_param_5
)
{
	.reg .pred 	%p<7>;
	.reg .b32 	%r<60>;
	.reg .b32 	%f<21>;
	.reg .b64 	%rd<42>;

	ld.param.u64 	%rd5, [_Z28weighted_scatter_reduce_fp32PKfPKiS0_Pfii_param_0];
	ld.param.u64 	%rd6, [_Z28weighted_scatter_reduce_fp32PKfPKiS0_Pfii_param_1];
	ld.param.u64 	%rd7, [_Z28weighted_scatter_reduce_fp32PKfPKiS0_Pfii_param_2];
	ld.param.u64 	%rd8, [_Z28weighted_scatter_reduce_fp32PKfPKiS0_Pfii_param_3];
	ld.param.u32 	%r14, [_Z28weighted_scatter_reduce_fp32PKfPKiS0_Pfii_param_4];
	ld.param.u32 	%r13, [_Z28weighted_scatter_reduce_fp32PKfPKiS0_Pfii_param_5];
	cvta.to.global.u64 	%rd1, %rd8;
	cvta.to.global.u64 	%rd2, %rd5;
	cvta.to.global.u64 	%rd3, %rd7;
	cvta.to.global.u64 	%rd4, %rd6;
	mov.u32 	%r15, %ctaid.x;
	mov.u32 	%r16, %ntid.x;
	mov.u32 	%r17, %tid.x;
	mad.lo.s32 	%r58, %r15, %r16, %r17;
	mov.u32 	%r18, %nctaid.x;
	mul.lo.s32 	%r2, %r16, %r18;
	mul.lo.s32 	%r3, %r13, %r14;
	setp.ge.s32 	%p1, %r58, %r3;
	@%p1 bra 	$L__BB1_7;
	add.s32 	%r19, %r58, %r2;
	max.s32 	%r20, %r3, %r19;
	setp.lt.s32 	%p2, %r19, %r3;
	selp.u32 	%r21, 1, 0, %p2;
	add.s32 	%r22, %r19, %r21;
	sub.s32 	%r23, %r20, %r22;
	div.u32 	%r24, %r23, %r2;
	add.s32 	%r4, %r24, %r21;
	and.b32  	%r25, %r4, 3;
	setp.eq.s32 	%p3, %r25, 3;
	@%p3 bra 	$L__BB1_4;
	add.s32 	%r26, %r4, 1;
	and.b32  	%r27, %r26, 3;
	neg.s32 	%r56, %r27;
$L__BB1_3:
	.pragma "nounroll";
	mul.wide.s32 	%rd9, %r58, 4;
	add.s64 	%rd10, %rd2, %rd9;
	div.s32 	%r28, %r58, %r13;
	mul.lo.s32 	%r29, %r28, %r13;
	sub.s32 	%r30, %r58, %r29;
	mul.wide.s32 	%rd11, %r28, 4;
	add.s64 	%rd12, %rd4, %rd11;
	ld.global.nc.u32 	%r31, [%rd12];
	add.s64 	%rd13, %rd3, %rd11;
	ld.global.nc.f32 	%f1, [%rd13];
	mad.lo.s32 	%r32, %r31, %r13, %r30;
	ld.global.nc.f32 	%f2, [%rd10];
	mul.f32 	%f3, %f1, %f2;
	mul.wide.s32 	%rd14, %r32, 4;
	add.s64 	%rd15, %rd1, %rd14;
	atom.global.add.f32 	%f4, [%rd15], %f3;
	add.s32 	%r58, %r58, %r2;
	add.s32 	%r56, %r56, 1;
	setp.ne.s32 	%p4, %r56, 0;
	@%p4 bra 	$L__BB1_3;
$L__BB1_4:
	setp.lt.u32 	%p5, %r4, 3;
	@%p5 bra 	$L__BB1_7;
	mul.wide.s32 	%rd26, %r2, 4;
$L__BB1_6:
	div.s32 	%r33, %r58, %r13;
	mul.lo.s32 	%r34, %r33, %r13;
	sub.s32 	%r35, %r58, %r34;
	mul.wide.s32 	%rd16, %r33, 4;
	add.s64 	%rd17, %rd4, %rd16;
	ld.global.nc.u32 	%r36, [%rd17];
	add.s64 	%rd18, %rd3, %rd16;
	ld.global.nc.f32 	%f5, [%rd18];
	mad.lo.s32 	%r37, %r36, %r13, %r35;
	mul.wide.s32 	%rd19, %r58, 4;
	add.s64 	%rd20, %rd2, %rd19;
	ld.global.nc.f32 	%f6, [%rd20];
	mul.f32 	%f7, %f5, %f6;
	mul.wide.s32 	%rd21, %r37, 4;
	add.s64 	%rd22, %rd1, %rd21;
	atom.global.add.f32 	%f8, [%rd22], %f7;
	add.s32 	%r38, %r58, %r2;
	div.s32 	%r39, %r38, %r13;
	mul.lo.s32 	%r40, %r39, %r13;
	sub.s32 	%r41, %r38, %r40;
	mul.wide.s32 	%rd23, %r39, 4;
	add.s64 	%rd24, %rd4, %rd23;
	ld.global.nc.u32 	%r42, [%rd24];
	add.s64 	%rd25, %rd3, %rd23;
	ld.global.nc.f32 	%f9, [%rd25];
	mad.lo.s32 	%r43, %r42, %r13, %r41;
	add.s64 	%rd27, %rd20, %rd26;
	ld.global.nc.f32 	%f10, [%rd27];
	mul.f32 	%f11, %f9, %f10;
	mul.wide.s32 	%rd28, %r43, 4;
	add.s64 	%rd29, %rd1, %rd28;
	atom.global.add.f32 	%f12, [%rd29], %f11;
	add.s32 	%r44, %r38, %r2;
	div.s32 	%r45, %r44, %r13;
	mul.lo.s32 	%r46, %r45, %r13;
	sub.s32 	%r47, %r44, %r46;
	mul.wide.s32 	%rd30, %r45, 4;
	add.s64 	%rd31, %rd4, %rd30;
	ld.global.nc.u32 	%r48, [%rd31];
	add.s64 	%rd32, %rd3, %rd30;
	ld.global.nc.f32 	%f13, [%rd32];
	mad.lo.s32 	%r49, %r48, %r13, %r47;
	add.s64 	%rd33, %rd27, %rd26;
	ld.global.nc.f32 	%f14, [%rd33];
	mul.f32 	%f15, %f13, %f14;
	mul.wide.s32 	%rd34, %r49, 4;
	add.s64 	%rd35, %rd1, %rd34;
	atom.global.add.f32 	%f16, [%rd35], %f15;
	add.s32 	%r50, %r44, %r2;
	div.s32 	%r51, %r50, %r13;
	mul.lo.s32 	%r52, %r51, %r13;
	sub.s32 	%r53, %r50, %r52;
	mul.wide.s32 	%rd36, %r51, 4;
	add.s64 	%rd37, %rd4, %rd36;
	ld.global.nc.u32 	%r54, [%rd37];
	add.s64 	%rd38, %rd3, %rd36;
	ld.global.nc.f32 	%f17, [%rd38];
	mad.lo.s32 	%r55, %r54, %r13, %r53;
	add.s64 	%rd39, %rd33, %rd26;
	ld.global.nc.f32 	%f18, [%rd39];
	mul.f32 	%f19, %f17, %f18;
	mul.wide.s32 	%rd40, %r55, 4;
	add.s64 	%rd41, %rd1, %rd40;
	atom.global.add.f32 	%f20, [%rd41], %f19;
	add.s32 	%r58, %r50, %r2;
	setp.lt.s32 	%p6, %r58, %r3;
	@%p6 bra 	$L__BB1_6;
$L__BB1_7:
	ret;

}
	// .globl	_Z21fused_silu_mul_kernelIfEvPKT_S2_PS0_i
.visible .entry _Z21fused_silu_mul_kernelIfEvPKT_S2_PS0_i(
	.param .u64 .ptr .align 1 _Z21fused_silu_mul_kernelIfEvPKT_S2_PS0_i_param_0,
	.param .u64 .ptr .align 1 _Z21fused_silu_mul_kernelIfEvPKT_S2_PS0_i_param_1,
	.param .u64 .ptr .align 1 _Z21fused_silu_mul_kernelIfEvPKT_S2_PS0_i_param_2,
	.param .u32 _Z21fused_silu_mul_kernelIfEvPKT_S2_PS0_i_param_3
)
{
	.reg .pred 	%p<3>;
	.reg .b32 	%r<13>;
	.reg .b32 	%f<17>;
	.reg .b64 	%rd<11>;

	ld.param.u64 	%rd4, [_Z21fused_silu_mul_kernelIfEvPKT_S2_PS0_i_param_0];
	ld.param.u64 	%rd5, [_Z21fused_silu_mul_kernelIfEvPKT_S2_PS0_i_param_1];
	ld.param.u64 	%rd6, [_Z21fused_silu_mul_kernelIfEvPKT_S2_PS0_i_param_2];
	ld.param.u32 	%r6, [_Z21fused_silu_mul_kernelIfEvPKT_S2_PS0_i_param_3];
	mov.u32 	%r7, %ctaid.x;
	mov.u32 	%r1, %ntid.x;
	mov.u32 	%r8, %tid.x;
	mad.lo.s32 	%r12, %r7, %r1, %r8;
	setp.ge.s32 	%p1, %r12, %r6;
	@%p1 bra 	$L__BB2_3;
	mov.u32 	%r9, %nctaid.x;
	mul.lo.s32 	%r3, %r1, %r9;
	cvta.to.global.u64 	%rd1, %rd4;
	cvta.to.global.u64 	%rd2, %rd5;
	cvta.to.global.u64 	%rd3, %rd6;
$L__BB2_2:
	mul.wide.s32 	%rd7, %r12, 4;
	add.s64 	%rd8, %rd1, %rd7;
	ld.global.nc.f32 	%f1, [%rd8];
	add.s64 	%rd9, %rd2, %rd7;
	ld.global.nc.f32 	%f2, [%rd9];
	fma.rn.f32 	%f3, %f1, 0fBBBB989D, 0f3F000000;
	cvt.sat.f32.f32 	%f4, %f3;
	mov.f32 	%f5, 0f4B400001;
	mov.f32 	%f6, 0f437C0000;
	fma.rm.f32 	%f7, %f4, %f6, %f5;
	add.f32 	%f8, %f7, 0fCB40007F;
	neg.f32 	%f9, %f8;
	fma.rn.f32 	%f10, %f1, 0fBFB8AA3B, %f9;
	fma.rn.f32 	%f11, %f1, 0fB2A57060, %f10;
	mov.b32 	%r10, %f7;
	shl.b32 	%r11, %r10, 23;
	mov.b32 	%f12, %r11;
	ex2.approx.ftz.f32 	%f13, %f11;
	fma.rn.f32 	%f14, %f13, %f12, 0f3F800000;
	div.rn.f32 	%f15, %f1, %f14;
	mul.f32 	%f16, %f2, %f15;
	add.s64 	%rd10, %rd3, %rd7;
	st.global.f32 	[%rd10], %f16;
	add.s32 	%r12, %r12, %r3;
	setp.lt.s32 	%p2, %r12, %r6;
	@%p2 bra 	$L__BB2_2;
$L__BB2_3:
	ret;

}
	// .globl	_Z21fused_silu_mul_kernelI6__halfEvPKT_S3_PS1_i
.visible .entry _Z21fused_silu_mul_kernelI6__halfEvPKT_S3_PS1_i(
	.param .u64 .ptr .align 1 _Z21fused_silu_mul_kernelI6__halfEvPKT_S3_PS1_i_param_0,
	.param .u64 .ptr .align 1 _Z21fused_silu_mul_kernelI6__halfEvPKT_S3_PS1_i_param_1,
	.param .u64 .ptr .align 1 _Z21fused_silu_mul_kernelI6__halfEvPKT_S3_PS1_i_param_2,
	.param .u32 _Z21fused_silu_mul_kernelI6__halfEvPKT_S3_PS1_i_param_3
)
{
	.reg .pred 	%p<3>;
	.reg .b16 	%rs<6>;
	.reg .b32 	%r<13>;
	.reg .b32 	%f<15>;
	.reg .b64 	%rd<11>;

	ld.param.u64 	%rd4, [_Z21fused_silu_mul_kernelI6__halfEvPKT_S3_PS1_i_param_0];
	ld.param.u64 	%rd5, [_Z21fused_silu_mul_kernelI6__halfEvPKT_S3_PS1_i_param_1];
	ld.param.u64 	%rd6, [_Z21fused_silu_mul_kernelI6__halfEvPKT_S3_PS1_i_param_2];
	ld.param.u32 	%r6, [_Z21fused_silu_mul_kernelI6__halfEvPKT_S3_PS1_i_param_3];
	mov.u32 	%r7, %ctaid.x;
	mov.u32 	%r1, %ntid.x;
	mov.u32 	%r8, %tid.x;
	mad.lo.s32 	%r12, %r7, %r1, %r8;
	setp.ge.s32 	%p1, %r12, %r6;
	@%p1 bra 	$L__BB3_3;
	mov.u32 	%r9, %nctaid.x;
	mul.lo.s32 	%r3, %r1, %r9;
	cvta.to.global.u64 	%rd1, %rd4;
	cvta.to.global.u64 	%rd2, %rd5;
	cvta.to.global.u64 	%rd3, %rd6;
$L__BB3_2:
	mul.wide.s32 	%rd7, %r12, 2;
	add.s64 	%rd8, %rd1, %rd7;
	ld.global.nc.u16 	%rs1, [%rd8];
	add.s64 	%rd9, %rd2, %rd7;
	ld.global.nc.u16 	%rs5, [%rd9];
	// begin inline asm
	{  cvt.f32.f16 %f1, %rs1;}

	// end inline asm
	fma.rn.f32 	%f3, %f1, 0fBBBB989D, 0f3F000000;
	cvt.sat.f32.f32 	%f4, %f3;
	mov.f32 	%f5, 0f4B400001;
	mov.f32 	%f6, 0f437C0000;
	fma.rm.f32 	%f7, %f4, %f6, %f5;
	add.f32 	%f8, %f7, 0fCB40007F;
	neg.f32 	%f9, %f8;
	fma.rn.f32 	%f10, %f1, 0fBFB8AA3B, %f9;
	fma.rn.f32 	%f11, %f1, 0fB2A57060, %f10;
	mov.b32 	%r10, %f7;
	shl.b32 	%r11, %r10, 23;
	mov.b32 	%f12, %r11;
	ex2.approx.ftz.f32 	%f13, %f11;
	fma.rn.f32 	%f14, %f13, %f12, 0f3F800000;
	div.rn.f32 	%f2, %f1, %f14;
	// begin inline asm
	{  cvt.rn.f16.f32 %rs2, %f2;}

	// end inline asm
	// begin inline asm
	{mul.f16 %rs3,%rs2,%rs5;
}
	// end inline asm
	add.s64 	%rd10, %rd3, %rd7;
	st.global.u16 	[%rd10], %rs3;
	add.s32 	%r12, %r12, %r3;
	setp.lt.s32 	%p2, %r12, %r6;
	@%p2 bra 	$L__BB3_2;
$L__BB3_3:
	ret;

}
	// .globl	silu_mul_kernel_fp32
.visible .entry silu_mul_kernel_fp32(
	.param .u64 .ptr .align 1 silu_mul_kernel_fp32_param_0,
	.param .u64 .ptr .align 1 silu_mul_kernel_fp32_param_1,
	.param .u64 .ptr .align 1 silu_mul_kernel_fp32_param_2,
	.param .u32 silu_mul_kernel_fp32_param_3,
	.param .u32 silu_mul_kernel_fp32_param_4
)
{
	.reg .pred 	%p<3>;
	.reg .b32 	%r<15>;
	.reg .b32 	%f<18>;
	.reg .b64 	%rd<11>;

	ld.param.u64 	%rd4, [silu_mul_kernel_fp32_param_0];
	ld.param.u64 	%rd5, [silu_mul_kernel_fp32_param_1];
	ld.param.u64 	%rd6, [silu_mul_kernel_fp32_param_2];
	ld.param.u32 	%r7, [silu_mul_kernel_fp32_param_3];
	ld.param.u32 	%r8, [silu_mul_kernel_fp32_param_4];
	mov.u32 	%r9, %ctaid.x;
	mov.u32 	%r1, %ntid.x;
	mov.u32 	%r10, %tid.x;
	mad.lo.s32 	%r14, %r9, %r1, %r10;
	mul.lo.s32 	%r3, %r8, %r7;
	setp.ge.s32 	%p1, %r14, %r3;
	@%p1 bra 	$L__BB4_3;
	mov.u32 	%r11, %nctaid.x;
	mul.lo.s32 	%r4, %r1, %r11;
	cvta.to.global.u64 	%rd1, %rd4;
	cvta.to.global.u64 	%rd2, %rd5;
	cvta.to.global.u64 	%rd3, %rd6;
$L__BB4_2:
	mul.wide.s32 	%rd7, %r14, 4;
	add.s64 	%rd8, %rd1, %rd7;
	ld.global.f32 	%f1, [%rd8];
	add.s64 	%rd9, %rd2, %rd7;
	ld.global.f32 	%f2, [%rd9];
	fma.rn.f32 	%f3, %f1, 0fBBBB989D, 0f3F000000;
	cvt.sat.f32.f32 	%f4, %f3;
	mov.f32 	%f5, 0f4B400001;
	mov.f32 	%f6, 0f437C0000;
	fma.rm.f32 	%f7, %f4, %f6, %f5;
	add.f32 	%f8, %f7, 0fCB40007F;
	neg.f32 	%f9, %f8;
	fma.rn.f32 	%f10, %f1, 0fBFB8AA3B, %f9;
	fma.rn.f32 	%f11, %f1, 0fB2A57060, %f10;
	mov.b32 	%r12, %f7;
	shl.b32 	%r13, %r12, 23;
	mov.b32 	%f12, %r13;
	ex2.approx.ftz.f32 	%f13, %f11;
	fma.rn.f32 	%f14, %f13, %f12, 0f3F800000;
	rcp.rn.f32 	%f15, %f14;
	mul.f32 	%f16, %f1, %f15;
	mul.f32 	%f17, %f2, %f16;
	add.s64 	%rd10, %rd3, %rd7;
	st.global.f32 	[%rd10], %f17;
	add.s32 	%r14, %r14, %r4;
	setp.lt.s32 	%p2, %r14, %r3;
	@%p2 bra 	$L__BB4_2;
$L__BB4_3:
	ret;

}
	// .globl	silu_mul_kernel_fp16
.visible .entry silu_mul_kernel_fp16(
	.param .u64 .ptr .align 1 silu_mul_kernel_fp16_param_0,
	.param .u64 .ptr .align 1 silu_mul_kernel_fp16_param_1,
	.param .u64 .ptr .align 1 silu_mul_kernel_fp16_param_2,
	.param .u32 silu_mul_kernel_fp16_param_3,
	.param .u32 silu_mul_kernel_fp16_param_4
)
{
	.reg .pred 	%p<3>;
	.reg .b16 	%rs<4>;
	.reg .b32 	%r<15>;
	.reg .b32 	%f<18>;
	.reg .b64 	%rd<11>;

	ld.param.u64 	%rd4, [silu_mul_kernel_fp16_param_0];
	ld.param.u64 	%rd5, [silu_mul_kernel_fp16_param_1];
	ld.param.u64 	%rd6, [silu_mul_kernel_fp16_param_2];
	ld.param.u32 	%r7, [silu_mul_kernel_fp16_param_3];
	ld.param.u32 	%r8, [silu_mul_kernel_fp16_param_4];
	mov.u32 	%r9, %ctaid.x;
	mov.u32 	%r1, %ntid.x;
	mov.u32 	%r10, %tid.x;
	mad.lo.s32 	%r14, %r9, %r1, %r10;
	mul.lo.s32 	%r3, %r8, %r7;
	setp.ge.s32 	%p1, %r14, %r3;
	@%p1 bra 	$L__BB5_3;
	mov.u32 	%r11, %nctaid.x;
	mul.lo.s32 	%r4, %r1, %r11;
	cvta.to.global.u64 	%rd1, %rd4;
	cvta.to.global.u64 	%rd2, %rd5;
	cvta.to.global.u64 	%rd3, %rd6;
$L__BB5_2:
	mul.wide.s32 	%rd7, %r14, 2;
	add.s64 	%rd8, %rd1, %rd7;
	ld.global.u16 	%rs1, [%rd8];
	// begin inline asm
	{  cvt.f32.f16 %f1, %rs1;}

	// end inline asm
	add.s64 	%rd9, %rd2, %rd7;
	ld.global.u16 	%rs2, [%rd9];
	// begin inline asm
	{  cvt.f32.f16 %f2, %rs2;}

	// end inline asm
	fma.rn.f32 	%f4, %f1, 0fBBBB989D, 0f3F000000;
	cvt.sat.f32.f32 	%f5, %f4;
	mov.f32 	%f6, 0f4B400001;
	mov.f32 	%f7, 0f437C0000;
	fma.rm.f32 	%f8, %f5, %f7, %f6;
	add.f32 	%f9, %f8, 0fCB40007F;
	neg.f32 	%f10, %f9;
	fma.rn.f32 	%f11, %f1, 0fBFB8AA3B, %f10;
	fma.rn.f32 	%f12, %f1, 0fB2A57060, %f11;
	mov.b32 	%r12, %f8;
	shl.b32 	%r13, %r12, 23;
	mov.b32 	%f13, %r13;
	ex2.approx.ftz.f32 	%f14, %f12;
	fma.rn.f32 	%f15, %f14, %f13, 0f3F800000;
	rcp.rn.f32 	%f16, %f15;
	mul.f32 	%f17, %f1, %f16;
	mul.f32 	%f3, %f2, %f17;
	// begin inline asm
	{  cvt.rn.f16.f32 %rs3, %f3;}

	// end inline asm
	add.s64 	%rd10, %rd3, %rd7;
	st.global.u16 	[%rd10], %rs3;
	add.s32 	%r14, %r14, %r4;
	setp.lt.s32 	%p2, %r14, %r3;
	@%p2 bra 	$L__BB5_2;
$L__BB5_3:
	ret;

}


// ===== COMPILED SASS (sm_100) =====

	.target	sm_100

	.elftype	@"ET_EXEC"


//--------------------- .note.nv.tkinfo           --------------------------
	.section	.note.nv.tkinfo,"",@"SHT_NOTE"
	.sectionflags	@"SHF_NOTE_NV_TKINFO"
	.tkinfo
        /*0018*/ 	.word	0x00000002
        /*0030*/ 	.string	""
        /*0030*/ 	.string	"ptxas"
        /*0030*/ 	.string	"Cuda compilation tools, release 13.0, V13.0.88"
        /*0030*/ 	.string	"Build cuda_13.0.r13.0/compiler.36424714_0"
        /*0030*/ 	.string	"-arch sm_100 -m 64 "



//--------------------- .note.nv.cuinfo           --------------------------
	.section	.note.nv.cuinfo,"",@"SHT_NOTE"
	.sectionflags	@"SHF_NOTE_NV_CUINFO"
        /*0018*/ 	.short	0x0002
        /*001a*/ 	.short	0x0064
        /*001c*/ 	.short	0x0082
	.zero		2


//--------------------- .nv.info                  --------------------------
	.section	.nv.info,"",@"SHT_CUDA_INFO"
	.align	4


	//----- nvinfo : EIATTR_REGCOUNT
	.align		4
        /*0000*/ 	.byte	0x04, 0x2f
        /*0002*/ 	.short	(.L_1 - .L_0)
	.align		4
.L_0:
        /*0004*/ 	.word	index@(_Z26fused_silu_mul_kernel_vec4PK6float4S1_PS_i)
        /*0008*/ 	.word	0x0000001d


	//----- nvinfo : EIATTR_FRAME_SIZE
	.align		4
.L_1:
        /*000c*/ 	.byte	0x04, 0x11
        /*000e*/ 	.short	(.L_3 - .L_2)
	.align		4
.L_2:
        /*0010*/ 	.word	index@($__internal_4_$__cuda_sm3x_div_rn_noftz_f32_slowpath)
        /*0014*/ 	.word	0x00000000


	//----- nvinfo : EIATTR_FRAME_SIZE
	.align		4
.L_3:
        /*0018*/ 	.byte	0x04, 0x11
        /*001a*/ 	.short	(.L_5 - .L_4)
	.align		4
.L_4:
        /*001c*/ 	.word	index@(_Z26fused_silu_mul_kernel_vec4PK6float4S1_PS_i)
        /*0020*/ 	.word	0x00000000


	//----- nvinfo : EIATTR_REGCOUNT
	.align		4
.L_5:
        /*0024*/ 	.byte	0x04, 0x2f
        /*0026*/ 	.short	(.L_7 - .L_6)
	.align		4
.L_6:
        /*0028*/ 	.word	index@(_Z28weighted_scatter_reduce_fp32PKfPKiS0_Pfii)
        /*002c*/ 	.word	0x00000020


	//----- nvinfo : EIATTR_FRAME_SIZE
	.align		4
.L_7:
        /*0030*/ 	.byte	0x04, 0x11
        /*0032*/ 	.short	(.L_9 - .L_8)
	.align		4
.L_8:
        /*0034*/ 	.word	index@(_Z28weighted_scatter_reduce_fp32PKfPKiS0_Pfii)
        /*0038*/ 	.word	0x00000000


	//----- nvinfo : EIATTR_REGCOUNT
	.align		4
.L_9:
        /*003c*/ 	.byte	0x04, 0x2f
        /*003e*/ 	.short	(.L_11 - .L_10)
	.align		4
.L_10:
        /*0040*/ 	.word	index@(_Z21fused_silu_mul_kernelIfEvPKT_S2_PS0_i)
        /*0044*/ 	.word	0x00000017


	//----- nvinfo : EIATTR_FRAME_SIZE
	.align		4
.L_11:
        /*0048*/ 	.byte	0x04, 0x11
        /*004a*/ 	.short	(.L_13 - .L_12)
	.align		4
.L_12:
        /*004c*/ 	.word	index@($__internal_3_$__cuda_sm3x_div_rn_noftz_f32_slowpath)
        /*0050*/ 	.word	0x00000000


	//----- nvinfo : EIATTR_FRAME_SIZE
	.align		4
.L_13:
        /*0054*/ 	.byte	0x04, 0x11
        /*0056*/ 	.short	(.L_15 - .L_14)
	.align		4
.L_14:
        /*0058*/ 	.word	index@(_Z21fused_silu_mul_kernelIfEvPKT_S2_PS0_i)
        /*005c*/ 	.word	0x00000000


	//----- nvinfo : EIATTR_REGCOUNT
	.align		4
.L_15:
        /*0060*/ 	.byte	0x04, 0x2f
        /*0062*/ 	.short	(.L_17 - .L_16)
	.align		4
.L_16:
        /*0064*/ 	.word	index@(_Z21fused_silu_mul_kernelI6__halfEvPKT_S3_PS1_i)
        /*0068*/ 	.word	0x00000017


	//----- nvinfo : EIATTR_FRAME_SIZE
	.align		4
.L_17:
        /*006c*/ 	.byte	0x04, 0x11
        /*006e*/ 	.short	(.L_19 - .L_18)
	.align		4
.L_18:
        /*0070*/ 	.word	index@($__internal_2_$__cuda_sm3x_div_rn_noftz_f32_slowpath)
        /*0074*/ 	.word	0x00000000


	//----- nvinfo : EIATTR_FRAME_SIZE
	.align		4
.L_19:
        /*0078*/ 	.byte	0x04, 0x11
        /*007a*/ 	.short	(.L_21 - .L_20)
	.align		4
.L_20:
        /*007c*/ 	.word	index@(_Z21fused_silu_mul_kernelI6__halfEvPKT_S3_PS1_i)
        /*0080*/ 	.word	0x00000000


	//----- nvinfo : EIATTR_REGCOUNT
	.align		4
.L_21:
        /*0084*/ 	.byte	0x04, 0x2f
        /*0086*/ 	.short	(.L_23 - .L_22)
	.align		4
.L_22:
        /*0088*/ 	.word	index@(silu_mul_kernel_fp32)
        /*008c*/ 	.word	0x00000018


	//----- nvinfo : EIATTR_FRAME_SIZE
	.align		4
.L_23:
        /*0090*/ 	.byte	0x04, 0x11
        /*0092*/ 	.short	(.L_25 - .L_24)
	.align		4
.L_24:
        /*0094*/ 	.word	index@($__internal_1_$__cuda_sm20_rcp_rn_f32_slowpath)
        /*0098*/ 	.word	0x00000000


	//----- nvinfo : EIATTR_FRAME_SIZE
	.align		4
.L_25:
        /*009c*/ 	.byte	0x04, 0x11
        /*009e*/ 	.short	(.L_27 - .L_26)
	.align		4
.L_26:
        /*00a0*/ 	.word	index@(silu_mul_kernel_fp32)
        /*00a4*/ 	.word	0x00000000


	//----- nvinfo : EIATTR_REGCOUNT
	.align		4
.L_27:
        /*00a8*/ 	.byte	0x04, 0x2f
        /*00aa*/ 	.short	(.L_29 - .L_28)
	.align		4
.L_28:
        /*00ac*/ 	.word	index@(silu_mul_kernel_fp16)
        /*00b0*/ 	.word	0x00000018


	//----- nvinfo : EIATTR_FRAME_SIZE
	.align		4
.L_29:
        /*00b4*/ 	.byte	0x04, 0x11
        /*00b6*/ 	.short	(.L_31 - .L_30)
	.align		4
.L_30:
        /*00b8*/ 	.word	index@($__internal_0_$__cuda_sm20_rcp_rn_f32_slowpath)
        /*00bc*/ 	.word	0x00000000


	//----- nvinfo : EIATTR_FRAME_SIZE
	.align		4
.L_31:
        /*00c0*/ 	.byte	0x04, 0x11
        /*00c2*/ 	.short	(.L_33 - .L_32)
	.align		4
.L_32:
        /*00c4*/ 	.word	index@(silu_mul_kernel_fp16)
        /*00c8*/ 	.word	0x00000000


	//----- nvinfo : EIATTR_MIN_STACK_SIZE
	.align		4
.L_33:
        /*00cc*/ 	.byte	0x04, 0x12
        /*00ce*/ 	.short	(.L_35 - .L_34)
	.align		4
.L_34:
        /*00d0*/ 	.word	index@(silu_mul_kernel_fp16)
        /*00d4*/ 	.word	0x00000000


	//----- nvinfo : EIATTR_MIN_STACK_SIZE
	.align		4
.L_35:
        /*00d8*/ 	.byte	0x04, 0x12
        /*00da*/ 	.short	(.L_37 - .L_36)
	.align		4
.L_36:
        /*00dc*/ 	.word	index@(silu_mul_kernel_fp32)
        /*00e0*/ 	.word	0x00000000


	//----- nvinfo : EIATTR_MIN_STACK_SIZE
	.align		4
.L_37:
        /*00e4*/ 	.byte	0x04, 0x12
        /*00e6*/ 	.short	(.L_39 - .L_38)
	.align		4
.L_38:
        /*00e8*/ 	.word	index@(_Z21fused_silu_mul_kernelI6__halfEvPKT_S3_PS1_i)
        /*00ec*/ 	.word	0x00000000


	//----- nvinfo : EIATTR_MIN_STACK_SIZE
	.align		4
.L_39:
        /*00f0*/ 	.byte	0x04, 0x12
        /*00f2*/ 	.short	(.L_41 - .L_40)
	.align		4
.L_40:
        /*00f4*/ 	.word	index@(_Z21fused_silu_mul_kernelIfEvPKT_S2_PS0_i)
        /*00f8*/ 	.word	0x00000000


	//----- nvinfo : EIATTR_MIN_STACK_SIZE
	.align		4
.L_41:
        /*00fc*/ 	.byte	0x04, 0x12
        /*00fe*/ 	.short	(.L_43 - .L_42)
	.align		4
.L_42:
        /*0100*/ 	.word	index@(_Z28weighted_scatter_reduce_fp32PKfPKiS0_Pfii)
        /*0104*/ 	.word	0x00000000


	//----- nvinfo : EIATTR_MIN_STACK_SIZE
	.align		4
.L_43:
        /*0108*/ 	.byte	0x04, 0x12
        /*010a*/ 	.short	(.L_45 - .L_44)
	.align		4
.L_44:
        /*010c*/ 	.word	index@(_Z26fused_silu_mul_kernel_vec4PK6float4S1_PS_i)
        /*0110*/ 	.word	0x00000000
.L_45:


//--------------------- .nv.compat                --------------------------
	.section	.nv.compat,"",@"SHT_CUDA_COMPAT_INFO"
	.align	4
        /*0000*/ 	.byte	0x02, 0x09, 0x00, 0x00, 0x02, 0x02, 0x01, 0x00, 0x02, 0x05, 0x05, 0x00, 0x03, 0x07, 0x01, 0x01
        /*0010*/ 	.byte	0x02, 0x03, 0x00, 0x00, 0x02, 0x06, 0x01, 0x00, 0x04, 0x0b, 0x08, 0x00, 0x01, 0x00, 0x00, 0x00
        /*0020*/ 	.byte	0x00, 0x00, 0x00, 0x00


//--------------------- .nv.info.silu_mul_kernel_fp16 --------------------------
	.section	.nv.info.silu_mul_kernel_fp16,"",@"SHT_CUDA_INFO"
	.sectionflags	@""
	.align	4


	//----- nvinfo : EIATTR_CUDA_API_VERSION
	.align		4
        /*0000*/ 	.byte	0x04, 0x37
        /*0002*/ 	.short	(.L_47 - .L_46)
.L_46:
        /*0004*/ 	.word	0x00000082


	//----- nvinfo : EIATTR_KPARAM_INFO
	.align		4
.L_47:
        /*0008*/ 	.byte	0x04, 0x17
        /*000a*/ 	.short	(.L_49 - .L_48)
.L_48:
        /*000c*/ 	.word	0x00000000
        /*0010*/ 	.short	0x0004
        /*0012*/ 	.short	0x001c
        /*0014*/ 	.byte	0x00, 0xf0, 0x11, 0x00


	//----- nvinfo : EIATTR_KPARAM_INFO
	.align		4
.L_49:
        /*0018*/ 	.byte	0x04, 0x17
        /*001a*/ 	.short	(.L_51 - .L_50)
.L_50:
        /*001c*/ 	.word	0x00000000
        /*0020*/ 	.short	0x0003
        /*0022*/ 	.short	0x0018
        /*0024*/ 	.byte	0x00, 0xf0, 0x11, 0x00


	//----- nvinfo : EIATTR_KPARAM_INFO
	.align		4
.L_51:
        /*0028*/ 	.byte	0x04, 0x17
        /*002a*/ 	.short	(.L_53 - .L_52)
.L_52:
        /*002c*/ 	.word	0x00000000
        /*0030*/ 	.short	0x0002
        /*0032*/ 	.short	0x0010
        /*0034*/ 	.byte	0x00, 0xf5, 0x21, 0x00


	//----- nvinfo : EIATTR_KPARAM_INFO
	.align		4
.L_53:
        /*0038*/ 	.byte	0x04, 0x17
        /*003a*/ 	.short	(.L_55 - .L_54)
.L_54:
        /*003c*/ 	.word	0x00000000
        /*0040*/ 	.short	0x0001
        /*0042*/ 	.short	0x0008
        /*0044*/ 	.byte	0x00, 0xf5, 0x21, 0x00


	//----- nvinfo : EIATTR_KPARAM_INFO
	.align		4
.L_55:
        /*0048*/ 	.byte	0x04, 0x17
        /*004a*/ 	.short	(.L_57 - .L_56)
.L_56:
        /*004c*/ 	.word	0x00000000
        /*0050*/ 	.short	0x0000
        /*0052*/ 	.short	0x0000
        /*0054*/ 	.byte	0x00, 0xf5, 0x21, 0x00


	//----- nvinfo : EIATTR_SPARSE_MMA_MASK
	.align		4
.L_57:
        /*0058*/ 	.byte	0x03, 0x50
        /*005a*/ 	.short	0x0000


	//----- nvinfo : EIATTR_MAXREG_COUNT
	.align		4
        /*005c*/ 	.byte	0x03, 0x1b
        /*005e*/ 	.short	0x00ff


	//----- nvinfo : EIATTR_MERCURY_ISA_VERSION
	.align		4
        /*0060*/ 	.byte	0x03, 0x5f
        /*0062*/ 	.short	0x0101


	//----- nvinfo : EIATTR_VRC_CTA_INIT_COUNT
	.align		4
        /*0064*/ 	.byte	0x02, 0x4a
	.zero		1
	.zero		1


	//----- nvinfo : EIATTR_EXIT_INSTR_OFFSETS
	.align		4
        /*0068*/ 	.byte	0x04, 0x1c
        /*006a*/ 	.short	(.L_59 - .L_58)


	//   ....[0]....
.L_58:
        /*006c*/ 	.word	0x00000080


	//   ....[1]....
        /*0070*/ 	.word	0x00000360


	//----- nvinfo : EIATTR_CRS_STACK_SIZE
	.align		4
.L_59:
        /*0074*/ 	.byte	0x04, 0x1e
        /*0076*/ 	.short	(.L_61 - .L_60)
.L_60:
        /*0078*/ 	.word	0x00000000


	//----- nvinfo : EIATTR_CBANK_PARAM_SIZE
	.align		4
.L_61:
        /*007c*/ 	.byte	0x03, 0x19
        /*007e*/ 	.short	0x0020


	//----- nvinfo : EIATTR_PARAM_CBANK
	.align		4
        /*0080*/ 	.byte	0x04, 0x0a
        /*0082*/ 	.short	(.L_63 - .L_62)
	.align		4
.L_62:
        /*0084*/ 	.word	index@(.nv.constant0.silu_mul_kernel_fp16)
        /*0088*/ 	.short	0x0380
        /*008a*/ 	.short	0x0020


	//----- nvinfo : EIATTR_SW_WAR
	.align		4
.L_63:
        /*008c*/ 	.byte	0x04, 0x36
        /*008e*/ 	.short	(.L_65 - .L_64)
.L_64:
        /*0090*/ 	.word	0x00000008
.L_65:


//--------------------- .nv.info.silu_mul_kernel_fp32 --------------------------
	.section	.nv.info.silu_mul_kernel_fp32,"",@"SHT_CUDA_INFO"
	.sectionflags	@""
	.align	4


	//----- nvinfo : EIATTR_CUDA_API_VERSION
	.align		4
        /*0000*/ 	.byte	0x04, 0x37
        /*0002*/ 	.short	(.L_67 - .L_66)
.L_66:
        /*0004*/ 	.word	0x00000082


	//----- nvinfo : EIATTR_KPARAM_INFO
	.align		4
.L_67:
        /*0008*/ 	.byte	0x04, 0x17
        /*000a*/ 	.short	(.L_69 - .L_68)
.L_68:
        /*000c*/ 	.word	0x00000000
        /*0010*/ 	.short	0x0004
        /*0012*/ 	.short	0x001c
        /*0014*/ 	.byte	0x00, 0xf0, 0x11, 0x00


	//----- nvinfo : EIATTR_KPARAM_INFO
	.align		4
.L_69:
        /*0018*/ 	.byte	0x04, 0x17
        /*001a*/ 	.short	(.L_71 - .L_70)
.L_70:
        /*001c*/ 	.word	0x00000000
        /*0020*/ 	.short	0x0003
        /*0022*/ 	.short	0x0018
        /*0024*/ 	.byte	0x00, 0xf0, 0x11, 0x00


	//----- nvinfo : EIATTR_KPARAM_INFO
	.align		4
.L_71:
        /*0028*/ 	.byte	0x04, 0x17
        /*002a*/ 	.short	(.L_73 - .L_72)
.L_72:
        /*002c*/ 	.word	0x00000000
        /*0030*/ 	.short	0x0002
        /*0032*/ 	.short	0x0010
        /*0034*/ 	.byte	0x00, 0xf5, 0x21, 0x00


	//----- nvinfo : EIATTR_KPARAM_INFO
	.align		4
.L_73:
        /*0038*/ 	.byte	0x04, 0x17
        /*003a*/ 	.short	(.L_75 - .L_74)
.L_74:
        /*003c*/ 	.word	0x00000000
        /*0040*/ 	.short	0x0001
        /*0042*/ 	.short	0x0008
        /*0044*/ 	.byte	0x00, 0xf5, 0x21, 0x00


	//----- nvinfo : EIATTR_KPARAM_INFO
	.align		4
.L_75:
        /*0048*/ 	.byte	0x04, 0x17
        /*004a*/ 	.short	(.L_77 - .L_76)
.L_76:
        /*004c*/ 	.word	0x00000000
        /*0050*/ 	.short	0x0000
        /*0052*/ 	.short	0x0000
        /*0054*/ 	.byte	0x00, 0xf5, 0x21, 0x00


	//----- nvinfo : EIATTR_SPARSE_MMA_MASK
	.align		4
.L_77:
        /*0058*/ 	.byte	0x03, 0x50
        /*005a*/ 	.short	0x0000


	//----- nvinfo : EIATTR_MAXREG_COUNT
	.align		4
        /*005c*/ 	.byte	0x03, 0x1b
        /*005e*/ 	.short	0x00ff


	//----- nvinfo : EIATTR_MERCURY_ISA_VERSION
	.align		4
        /*0060*/ 	.byte	0x03, 0x5f
        /*0062*/ 	.short	0x0101


	//----- nvinfo : EIATTR_VRC_CTA_INIT_COUNT
	.align		4
        /*0064*/ 	.byte	0x02, 0x4a
	.zero		1
	.zero		1


	//----- nvinfo : EIATTR_EXIT_INSTR_OFFSETS
	.align		4
        /*0068*/ 	.byte	0x04, 0x1c
        /*006a*/ 	.short	(.L_79 - .L_78)


	//   ....[0]....
.L_78:
        /*006c*/ 	.word	0x00000080


	//   ....[1]....
        /*0070*/ 	.word	0x00000330


	//----- nvinfo : EIATTR_CRS_STACK_SIZE
	.align		4
.L_79:
        /*0074*/ 	.byte	0x04, 0x1e
        /*0076*/ 	.short	(.L_81 - .L_80)
.L_80:
        /*0078*/ 	.word	0x00000000


	//----- nvinfo : EIATTR_CBANK_PARAM_SIZE
	.align		4
.L_81:
        /*007c*/ 	.byte	0x03, 0x19
        /*007e*/ 	.short	0x0020


	//----- nvinfo : EIATTR_PARAM_CBANK
	.align		4
        /*0080*/ 	.byte	0x04, 0x0a
        /*0082*/ 	.short	(.L_83 - .L_82)
	.align		4
.L_82:
        /*0084*/ 	.word	index@(.nv.constant0.silu_mul_kernel_fp32)
        /*0088*/ 	.short	0x0380
        /*008a*/ 	.short	0x0020


	//----- nvinfo : EIATTR_SW_WAR
	.align		4
.L_83:
        /*008c*/ 	.byte	0x04, 0x36
        /*008e*/ 	.short	(.L_85 - .L_84)
.L_84:
        /*0090*/ 	.word	0x00000008
.L_85:


//--------------------- .nv.info._Z21fused_silu_mul_kernelI6__halfEvPKT_S3_PS1_i --------------------------
	.section	.nv.info._Z21fused_silu_mul_kernelI6__halfEvPKT_S3_PS1_i,"",@"SHT_CUDA_INFO"
	.sectionflags	@""
	.align	4


	//----- nvinfo : EIATTR_CUDA_API_VERSION
	.align		4
        /*0000*/ 	.byte	0x04, 0x37
        /*0002*/ 	.short	(.L_87 - .L_86)
.L_86:
        /*0004*/ 	.word	0x00000082


	//----- nvinfo : EIATTR_KPARAM_INFO
	.align		4
.L_87:
        /*0008*/ 	.byte	0x04, 0x17
        /*000a*/ 	.short	(.L_89 - .L_88)
.L_88:
        /*000c*/ 	.word	0x00000000
        /*0010*/ 	.short	0x0003
        /*0012*/ 	.short	0x0018
        /*0014*/ 	.byte	0x00, 0xf0, 0x11, 0x00


	//----- nvinfo : EIATTR_KPARAM_INFO
	.align		4
.L_89:
        /*0018*/ 	.byte	0x04, 0x17
        /*001a*/ 	.short	(.L_91 - .L_90)
.L_90:
        /*001c*/ 	.word	0x00000000
        /*0020*/ 	.short	0x0002
        /*0022*/ 	.short	0x0010
        /*0024*/ 	.byte	0x00, 0xf5, 0x21, 0x00


	//----- nvinfo : EIATTR_KPARAM_INFO
	.align		4
.L_91:
        /*0028*/ 	.byte	0x04, 0x17
        /*002a*/ 	.short	(.L_93 - .L_92)
.L_92:
        /*002c*/ 	.word	0x00000000
        /*0030*/ 	.short	0x0001
        /*0032*/ 	.short	0x0008
        /*0034*/ 	.byte	0x00, 0xf5, 0x21, 0x00


	//----- nvinfo : EIATTR_KPARAM_INFO
	.align		4
.L_93:
        /*0038*/ 	.byte	0x04, 0x17
        /*003a*/ 	.short	(.L_95 - .L_94)
.L_94:
        /*003c*/ 	.word	0x00000000
        /*0040*/ 	.short	0x0000
        /*0042*/ 	.short	0x0000
        /*0044*/ 	.byte	0x00, 0xf5, 0x21, 0x00


	//----- nvinfo : EIATTR_SPARSE_MMA_MASK
	.align		4
.L_95:
        /*0048*/ 	.byte	0x03, 0x50
        /*004a*/ 	.short	0x0000


	//----- nvinfo : EIATTR_MAXREG_COUNT
	.align		4
        /*004c*/ 	.byte	0x03, 0x1b
        /*004e*/ 	.short	0x00ff


	//----- nvinfo : EIATTR_MERCURY_ISA_VERSION
	.align		4
        /*0050*/ 	.byte	0x03, 0x5f
        /*0052*/ 	.short	0x0101


	//----- nvinfo : EIATTR_VRC_CTA_INIT_COUNT
	.align		4
        /*0054*/ 	.byte	0x02, 0x4a
	.zero		1
	.zero		1


	//----- nvinfo : EIATTR_EXIT_INSTR_OFFSETS
	.align		4
        /*0058*/ 	.byte	0x04, 0x1c
        /*005a*/ 	.short	(.L_97 - .L_96)


	//   ....[0]....
.L_96:
        /*005c*/ 	.word	0x00000070


	//   ....[1]....
        /*0060*/ 	.word	0x00000330


	//----- nvinfo : EIATTR_CRS_STACK_SIZE
	.align		4
.L_97:
        /*0064*/ 	.byte	0x04, 0x1e
        /*0066*/ 	.short	(.L_99 - .L_98)
.L_98:
        /*0068*/ 	.word	0x00000000


	//----- nvinfo : EIATTR_CBANK_PARAM_SIZE
	.align		4
.L_99:
        /*006c*/ 	.byte	0x03, 0x19
        /*006e*/ 	.short	0x001c


	//----- nvinfo : EIATTR_PARAM_CBANK
	.align		4
        /*0070*/ 	.byte	0x04, 0x0a
        /*0072*/ 	.short	(.L_101 - .L_100)
	.align		4
.L_100:
        /*0074*/ 	.word	index@(.nv.constant0._Z21fused_silu_mul_kernelI6__halfEvPKT_S3_PS1_i)
        /*0078*/ 	.short	0x0380
        /*007a*/ 	.short	0x001c


	//----- nvinfo : EIATTR_SW_WAR
	.align		4
.L_101:
        /*007c*/ 	.byte	0x04, 0x36
        /*007e*/ 	.short	(.L_103 - .L_102)
.L_102:
        /*0080*/ 	.word	0x00000008
.L_103:


//--------------------- .nv.info._Z21fused_silu_mul_kernelIfEvPKT_S2_PS0_i --------------------------
	.section	.nv.info._Z21fused_silu_mul_kernelIfEvPKT_S2_PS0_i,"",@"SHT_CUDA_INFO"
	.sectionflags	@""
	.align	4


	//----- nvinfo : EIATTR_CUDA_API_VERSION
	.align		4
        /*0000*/ 	.byte	0x04, 0x37
        /*0002*/ 	.short	(.L_105 - .L_104)
.L_104:
        /*0004*/ 	.word	0x00000082


	//----- nvinfo : EIATTR_KPARAM_INFO
	.align		4
.L_105:
        /*0008*/ 	.byte	0x04, 0x17
        /*000a*/ 	.short	(.L_107 - .L_106)
.L_106:
        /*000c*/ 	.word	0x00000000
        /*0010*/ 	.short	0x0003
        /*0012*/ 	.short	0x0018
        /*0014*/ 	.byte	0x00, 0xf0, 0x11, 0x00


	//----- nvinfo : EIATTR_KPARAM_INFO
	.align		4
.L_107:
        /*0018*/ 	.byte	0x04, 0x17
        /*001a*/ 	.short	(.L_109 - .L_108)
.L_108:
        /*001c*/ 	.word	0x00000000
        /*0020*/ 	.short	0x0002
        /*0022*/ 	.short	0x0010
        /*0024*/ 	.byte	0x00, 0xf5, 0x21, 0x00


	//----- nvinfo : EIATTR_KPARAM_INFO
	.align		4
.L_109:
        /*0028*/ 	.byte	0x04, 0x17
        /*002a*/ 	.short	(.L_111 - .L_110)
.L_110:
        /*002c*/ 	.word	0x00000000
        /*0030*/ 	.short	0x0001
        /*0032*/ 	.short	0x0008
        /*0034*/ 	.byte	0x00, 0xf5, 0x21, 0x00


	//----- nvinfo : EIATTR_KPARAM_INFO
	.align		4
.L_111:
        /*0038*/ 	.byte	0x04, 0x17
        /*003a*/ 	.short	(.L_113 - .L_112)
.L_112:
        /*003c*/ 	.word	0x00000000
        /*0040*/ 	.short	0x0000
        /*0042*/ 	.short	0x0000
        /*0044*/ 	.byte	0x00, 0xf5, 0x21, 0x00


	//----- nvinfo : EIATTR_SPARSE_MMA_MASK
	.align		4
.L_113:
        /*0048*/ 	.byte	0x03, 0x50
        /*004a*/ 	.short	0x0000


	//----- nvinfo : EIATTR_MAXREG_COUNT
	.align		4
        /*004c*/ 	.byte	0x03, 0x1b
        /*004e*/ 	.short	0x00ff


	//----- nvinfo : EIATTR_MERCURY_ISA_VERSION
	.align		4
        /*0050*/ 	.byte	0x03, 0x5f
        /*0052*/ 	.short	0x0101


	//----- nvinfo : EIATTR_VRC_CTA_INIT_COUNT
	.align		4
        /*0054*/ 	.byte	0x02, 0x4a
	.zero		1
	.zero		1


	//----- nvinfo : EIATTR_EXIT_INSTR_OFFSETS
	.align		4
        /*0058*/ 	.byte	0x04, 0x1c
        /*005a*/ 	.short	(.L_115 - .L_114)


	//   ....[0]....
.L_114:
        /*005c*/ 	.word	0x00000070


	//   ....[1]....
        /*0060*/ 	.word	0x00000310


	//----- nvinfo : EIATTR_CRS_STACK_SIZE
	.align		4
.L_115:
        /*0064*/ 	.byte	0x04, 0x1e
        /*0066*/ 	.short	(.L_117 - .L_116)
.L_116:
        /*0068*/ 	.word	0x00000000


	//----- nvinfo : EIATTR_CBANK_PARAM_SIZE
	.align		4
.L_117:
        /*006c*/ 	.byte	0x03, 0x19
        /*006e*/ 	.short	0x001c


	//----- nvinfo : EIATTR_PARAM_CBANK
	.align		4
        /*0070*/ 	.byte	0x04, 0x0a
        /*0072*/ 	.short	(.L_119 - .L_118)
	.align		4
.L_118:
        /*0074*/ 	.word	index@(.nv.constant0._Z21fused_silu_mul_kernelIfEvPKT_S2_PS0_i)
        /*0078*/ 	.short	0x0380
        /*007a*/ 	.short	0x001c


	//----- nvinfo : EIATTR_SW_WAR
	.align		4
.L_119:
        /*007c*/ 	.byte	0x04, 0x36
        /*007e*/ 	.short	(.L_121 - .L_120)
.L_120:
        /*0080*/ 	.word	0x00000008
.L_121:


//--------------------- .nv.info._Z28weighted_scatter_reduce_fp32PKfPKiS0_Pfii --------------------------
	.section	.nv.info._Z28weighted_scatter_reduce_fp32PKfPKiS0_Pfii,"",@"SHT_CUDA_INFO"
	.sectionflags	@""
	.align	4


	//----- nvinfo : EIATTR_CUDA_API_VERSION
	.align		4
        /*0000*/ 	.byte	0x04, 0x37
        /*0002*/ 	.short	(.L_123 - .L_122)
.L_122:
        /*0004*/ 	.word	0x00000082


	//----- nvinfo : EIATTR_KPARAM_INFO
	.align		4
.L_123:
        /*0008*/ 	.byte	0x04, 0x17
        /*000a*/ 	.short	(.L_125 - .L_124)
.L_124:
        /*000c*/ 	.word	0x00000000
        /*0010*/ 	.short	0x0005
        /*0012*/ 	.short	0x0024
        /*0014*/ 	.byte	0x00, 0xf0, 0x11, 0x00


	//----- nvinfo : EIATTR_KPARAM_INFO
	.align		4
.L_125:
        /*0018*/ 	.byte	0x04, 0x17
        /*001a*/ 	.short	(.L_127 - .L_126)
.L_126:
        /*001c*/ 	.word	0x00000000
        /*0020*/ 	.short	0x0004
        /*0022*/ 	.short	0x0020
        /*0024*/ 	.byte	0x00, 0xf0, 0x11, 0x00


	//----- nvinfo : EIATTR_KPARAM_INFO
	.align		4
.L_127:
        /*0028*/ 	.byte	0x04, 0x17
        /*002a*/ 	.short	(.L_129 - .L_128)
.L_128:
        /*002c*/ 	.word	0x00000000
        /*0030*/ 	.short	0x0003
        /*0032*/ 	.short	0x0018
        /*0034*/ 	.byte	0x00, 0xf5, 0x21, 0x00


	//----- nvinfo : EIATTR_KPARAM_INFO
	.align		4
.L_129:
        /*0038*/ 	.byte	0x04, 0x17
        /*003a*/ 	.short	(.L_131 - .L_130)
.L_130:
        /*003c*/ 	.word	0x00000000
        /*0040*/ 	.short	0x0002
        /*0042*/ 	.short	0x0010
        /*0044*/ 	.byte	0x00, 0xf5, 0x21, 0x00


	//----- nvinfo : EIATTR_KPARAM_INFO
	.align		4
.L_131:
        /*0048*/ 	.byte	0x04, 0x17
        /*004a*/ 	.short	(.L_133 - .L_132)
.L_132:
        /*004c*/ 	.word	0x00000000
        /*0050*/ 	.short	0x0001
        /*0052*/ 	.short	0x0008
        /*0054*/ 	.byte	0x00, 0xf5, 0x21, 0x00


	//----- nvinfo : EIATTR_KPARAM_INFO
	.align		4
.L_133:
        /*0058*/ 	.byte	0x04, 0x17
        /*005a*/ 	.short	(.L_135 - .L_134)
.L_134:
        /*005c*/ 	.word	0x00000000
        /*0060*/ 	.short	0x0000
        /*0062*/ 	.short	0x0000
        /*0064*/ 	.byte	0x00, 0xf5, 0x21, 0x00


	//----- nvinfo : EIATTR_SPARSE_MMA_MASK
	.align		4
.L_135:
        /*0068*/ 	.byte	0x03, 0x50
        /*006a*/ 	.short	0x0000


	//----- nvinfo : EIATTR_MAXREG_COUNT
	.align		4
        /*006c*/ 	.byte	0x03, 0x1b
        /*006e*/ 	.short	0x00ff


	//----- nvinfo : EIATTR_MERCURY_ISA_VERSION
	.align		4
        /*0070*/ 	.byte	0x03, 0x5f
        /*0072*/ 	.short	0x0101


	//----- nvinfo : EIATTR_VRC_CTA_INIT_COUNT
	.align		4
        /*0074*/ 	.byte	0x02, 0x4a
	.zero		1
	.zero		1


	//----- nvinfo : EIATTR_EXIT_INSTR_OFFSETS
	.align		4
        /*0078*/ 	.byte	0x04, 0x1c
        /*007a*/ 	.short	(.L_137 - .L_136)


	//   ....[0]....
.L_136:
        /*007c*/ 	.word	0x000000b0


	//   ....[1]....
        /*0080*/ 	.word	0x000005d0


	//   ....[2]....
        /*0084*/ 	.word	0x00000e20


	//----- nvinfo : EIATTR_CRS_STACK_SIZE
	.align		4
.L_137:
        /*0088*/ 	.byte	0x04, 0x1e
        /*008a*/ 	.short	(.L_139 - .L_138)
.L_138:
        /*008c*/ 	.word	0x00000000


	//----- nvinfo : EIATTR_CBANK_PARAM_SIZE
	.align		4
.L_139:
        /*0090*/ 	.byte	0x03, 0x19
        /*0092*/ 	.short	0x0028


	//----- nvinfo : EIATTR_PARAM_CBANK
	.align		4
        /*0094*/ 	.byte	0x04, 0x0a
        /*0096*/ 	.short	(.L_141 - .L_140)
	.align		4
.L_140:
        /*0098*/ 	.word	index@(.nv.constant0._Z28weighted_scatter_reduce_fp32PKfPKiS0_Pfii)
        /*009c*/ 	.short	0x0380
        /*009e*/ 	.short	0x0028


	//----- nvinfo : EIATTR_SW_WAR
	.align		4
.L_141:
        /*00a0*/ 	.byte	0x04, 0x36
        /*00a2*/ 	.short	(.L_143 - .L_142)
.L_142:
        /*00a4*/ 	.word	0x00000008
.L_143:


//--------------------- .nv.info._Z26fused_silu_mul_kernel_vec4PK6float4S1_PS_i --------------------------
	.section	.nv.info._Z26fused_silu_mul_kernel_vec4PK6float4S1_PS_i,"",@"SHT_CUDA_INFO"
	.sectionflags	@""
	.align	4


	//----- nvinfo : EIATTR_CUDA_API_VERSION
	.align		4
        /*0000*/ 	.byte	0x04, 0x37
        /*0002*/ 	.short	(.L_145 - .L_144)
.L_144:
        /*0004*/ 	.word	0x00000082


	//----- nvinfo : EIATTR_KPARAM_INFO
	.align		4
.L_145:
        /*0008*/ 	.byte	0x04, 0x17
        /*000a*/ 	.short	(.L_147 - .L_146)
.L_146:
        /*000c*/ 	.word	0x00000000
        /*0010*/ 	.short	0x0003
        /*0012*/ 	.short	0x0018
        /*0014*/ 	.byte	0x00, 0xf0, 0x11, 0x00


	//----- nvinfo : EIATTR_KPARAM_INFO
	.align		4
.L_147:
        /*0018*/ 	.byte	0x04, 0x17
        /*001a*/ 	.short	(.L_149 - .L_148)
.L_148:
        /*001c*/ 	.word	0x00000000
        /*0020*/ 	.short	0x0002
        /*0022*/ 	.short	0x0010
        /*0024*/ 	.byte	0x00, 0xf5, 0x21, 0x00


	//----- nvinfo : EIATTR_KPARAM_INFO
	.align		4
.L_149:
        /*0028*/ 	.byte	0x04, 0x17
        /*002a*/ 	.short	(.L_151 - .L_150)
.L_150:
        /*002c*/ 	.word	0x00000000
        /*0030*/ 	.short	0x0001
        /*0032*/ 	.short	0x0008
        /*0034*/ 	.byte	0x00, 0xf5, 0x21, 0x00


	//----- nvinfo : EIATTR_KPARAM_INFO
	.align		4
.L_151:
        /*0038*/ 	.byte	0x04, 0x17
        /*003a*/ 	.short	(.L_153 - .L_152)
.L_152:
        /*003c*/ 	.word	0x00000000
        /*0040*/ 	.short	0x0000
        /*0042*/ 	.short	0x0000
        /*0044*/ 	.byte	0x00, 0xf5, 0x21, 0x00


	//----- nvinfo : EIATTR_SPARSE_MMA_MASK
	.align		4
.L_153:
        /*0048*/ 	.byte	0x03, 0x50
        /*004a*/ 	.short	0x0000


	//----- nvinfo : EIATTR_MAXREG_COUNT
	.align		4
        /*004c*/ 	.byte	0x03, 0x1b
        /*004e*/ 	.short	0x00ff


	//----- nvinfo : EIATTR_MERCURY_ISA_VERSION
	.align		4
        /*0050*/ 	.byte	0x03, 0x5f
        /*0052*/ 	.short	0x0101


	//----- nvinfo : EIATTR_VRC_CTA_INIT_COUNT
	.align		4
        /*0054*/ 	.byte	0x02, 0x4a
	.zero		1
	.zero		1


	//----- nvinfo : EIATTR_EXIT_INSTR_OFFSETS
	.align		4
        /*0058*/ 	.byte	0x04, 0x1c
        /*005a*/ 	.short	(.L_155 - .L_154)


	//   ....[0]....
.L_154:
        /*005c*/ 	.word	0x00000070


	//   ....[1]....
        /*0060*/ 	.word	0x000007e0


	//----- nvinfo : EIATTR_CRS_STACK_SIZE
	.align		4
.L_155:
        /*0064*/ 	.byte	0x04, 0x1e
        /*0066*/ 	.short	(.L_157 - .L_156)
.L_156:
        /*0068*/ 	.word	0x00000000


	//----- nvinfo : EIATTR_CBANK_PARAM_SIZE
	.align		4
.L_157:
        /*006c*/ 	.byte	0x03, 0x19
        /*006e*/ 	.short	0x001c


	//----- nvinfo : EIATTR_PARAM_CBANK
	.align		4
        /*0070*/ 	.byte	0x04, 0x0a
        /*0072*/ 	.short	(.L_159 - .L_158)
	.align		4
.L_158:
        /*0074*/ 	.word	index@(.nv.constant0._Z26fused_silu_mul_kernel_vec4PK6float4S1_PS_i)
        /*0078*/ 	.short	0x0380
        /*007a*/ 	.short	0x001c


	//----- nvinfo : EIATTR_SW_WAR
	.align		4
.L_159:
        /*007c*/ 	.byte	0x04, 0x36
        /*007e*/ 	.short	(.L_161 - .L_160)
.L_160:
        /*0080*/ 	.word	0x00000008
.L_161:


//--------------------- .nv.callgraph             --------------------------
	.section	.nv.callgraph,"",@"SHT_CUDA_CALLGRAPH"
	.align	4
	.sectionentsize	8
	.align		4
        /*0000*/ 	.word	0x00000000
	.align		4
        /*0004*/ 	.word	0xffffffff
	.align		4
        /*0008*/ 	.word	0x00000000
	.align		4
        /*000c*/ 	.word	0xfffffffe
	.align		4
        /*0010*/ 	.word	0x00000000
	.align		4
        /*0014*/ 	.word	0xfffffffd
	.align		4
        /*0018*/ 	.word	0x00000000
	.align		4
        /*001c*/ 	.word	0xfffffffc


//--------------------- .text.silu_mul_kernel_fp16 --------------------------
	.section	.text.silu_mul_kernel_fp16,"ax",@progbits
	.align	128
        .global         silu_mul_kernel_fp16
        .type           silu_mul_kernel_fp16,@function
        .size           silu_mul_kernel_fp16,(.L_x_74 - silu_mul_kernel_fp16)
        .other          silu_mul_kernel_fp16,@"STO_CUDA_ENTRY STV_DEFAULT"
silu_mul_kernel_fp16:
.text.silu_mul_kernel_fp16:
[----:B------:R-:W-:Y:S01]  /*0000*/  LDC R1, c[0x0][0x37c] ;  /* 0x0000df00ff017b82 */ /* 0x000fe20000000800 */
[----:B------:R-:W0:Y:S07]  /*0010*/  S2R R0, SR_TID.X ;  /* 0x0000000000007919 */ /* 0x000e2e0000002100 */
[----:B------:R-:W0:Y:S01]  /*0020*/  S2UR UR6, SR_CTAID.X ;  /* 0x00000000000679c3 */ /* 0x000e220000002500 */
[----:B------:R-:W1:Y:S07]  /*0030*/  LDCU.64 UR4, c[0x0][0x398] ;  /* 0x00007300ff0477ac */ /* 0x000e6e0008000a00 */
[----:B------:R-:W0:Y:S01]  /*0040*/  LDC R3, c[0x0][0x360] ;  /* 0x0000d800ff037b82 */ /* 0x000e220000000800 */
[----:B-1----:R-:W-:Y:S01]  /*0050*/  UIMAD UR4, UR5, UR4, URZ ;  /* 0x00000004050472a4 */ /* 0x002fe2000f8e02ff */
[----:B0-----:R-:W-:-:S05]  /*0060*/  IMAD R11, R3, UR6, R0 ;  /* 0x00000006030b7c24 */ /* 0x001fca000f8e0200 */
[----:B------:R-:W-:-:S13]  /*0070*/  ISETP.GE.AND P0, PT, R11, UR4, PT ;  /* 0x000000040b007c0c */ /* 0x000fda000bf06270 */
[----:B------:R-:W-:Y:S05]  /*0080*/  @P0 EXIT ;  /* 0x000000000000094d */ /* 0x000fea0003800000 */
[----:B------:R-:W0:Y:S01]  /*0090*/  LDC.64 R4, c[0x0][0x390] ;  /* 0x0000e400ff047b82 */ /* 0x000e220000000a00 */
[----:B------:R-:W1:Y:S01]  /*00a0*/  LDCU UR5, c[0x0][0x370] ;  /* 0x00006e00ff0577ac */ /* 0x000e620008000800 */
[----:B------:R-:W2:Y:S06]  /*00b0*/  LDCU.64 UR6, c[0x0][0x358] ;  /* 0x00006b00ff0677ac */ /* 0x000eac0008000a00 */
[----:B------:R-:W3:Y:S08]  /*00c0*/  LDC.64 R6, c[0x0][0x380] ;  /* 0x0000e000ff067b82 */ /* 0x000ef00000000a00 */
[----:B------:R-:W4:Y:S01]  /*00d0*/  LDC.64 R8, c[0x0][0x388] ;  /* 0x0000e200ff087b82 */ /* 0x000f220000000a00 */
[----:B-1----:R-:W-:-:S07]  /*00e0*/  IMAD R3, R3, UR5, RZ ;  /* 0x0000000503037c24 */ /* 0x002fce000f8e02ff */
.L_x_3:
[----:B-1-3--:R-:W-:-:S05]  /*00f0*/  IMAD.WIDE R12, R11, 0x2, R6 ;  /* 0x000000020b0c7825 */ /* 0x00afca00078e0206 */
[----:B--2---:R1:W2:Y:S01]  /*0100*/  LDG.E.U16 R10, desc[UR6][R12.64] ;  /* 0x000000060c0a7981 */ /* 0x0042a2000c1e1500 */
[----:B----4-:R-:W-:-:S06]  /*0110*/  IMAD.WIDE R14, R11, 0x2, R8 ;  /* 0x000000020b0e7825 */ /* 0x010fcc00078e0208 */
[----:B------:R-:W3:Y:S01]  /*0120*/  LDG.E.U16 R14, desc[UR6][R14.64] ;  /* 0x000000060e0e7981 */ /* 0x000ee2000c1e1500 */
[----:B------:R-:W-:Y:S02]  /*0130*/  HFMA2 R19, -RZ, RZ, 3.7421875, 0 ;  /* 0x437c0000ff137431 */ /* 0x000fe400000001ff */
[----:B------:R-:W-:Y:S01]  /*0140*/  IMAD.MOV.U32 R17, RZ, RZ, 0x3bbb989d ;  /* 0x3bbb989dff117424 */ /* 0x000fe200078e00ff */
[----:B------:R-:W-:Y:S01]  /*0150*/  BSSY.RECONVERGENT B0, `(.L_x_0) ;  /* 0x000001a000007945 */ /* 0x000fe20003800200 */
[----:B-1----:R-:W-:Y:S01]  /*0160*/  IMAD.MOV.U32 R13, RZ, RZ, R11 ;  /* 0x000000ffff0d7224 */ /* 0x002fe200078e000b */
[----:B------:R-:W-:-:S04]  /*0170*/  IADD3 R11, PT, PT, R3, R11, RZ ;  /* 0x0000000b030b7210 */ /* 0x000fc80007ffe0ff */
[----:B------:R-:W-:Y:S01]  /*0180*/  ISETP.GE.AND P3, PT, R11, UR4, PT ;  /* 0x000000040b007c0c */ /* 0x000fe2000bf66270 */
[----:B--2---:R-:W-:-:S05]  /*0190*/  HADD2.F32 R10, -RZ, R10.H0_H0 ;  /* 0x2000000aff0a7230 */ /* 0x004fca0000004100 */
[----:B------:R-:W-:Y:S01]  /*01a0*/  FFMA.SAT R0, R10, -R17, 0.5 ;  /* 0x3f0000000a007423 */ /* 0x000fe20000002811 */
[----:B---3--:R-:W-:-:S03]  /*01b0*/  HADD2.F32 R12, -RZ, R14.H0_H0 ;  /* 0x2000000eff0c7230 */ /* 0x008fc60000004100 */
[----:B------:R-:W-:-:S04]  /*01c0*/  FFMA.RM R0, R0, R19, 12582913 ;  /* 0x4b40000100007423 */ /* 0x000fc80000004013 */
[C---:B------:R-:W-:Y:S01]  /*01d0*/  FADD R17, R0.reuse, -12583039 ;  /* 0xcb40007f00117421 */ /* 0x040fe20000000000 */
[----:B------:R-:W-:-:S03]  /*01e0*/  IMAD.SHL.U32 R0, R0, 0x800000, RZ ;  /* 0x0080000000007824 */ /* 0x000fc600078e00ff */
[----:B------:R-:W-:-:S04]  /*01f0*/  FFMA R17, R10, -1.4426950216293334961, -R17 ;  /* 0xbfb8aa3b0a117823 */ /* 0x000fc80000000811 */
[----:B------:R-:W-:-:S06]  /*0200*/  FFMA R17, R10, -1.925963033500011079e-08, R17 ;  /* 0xb2a570600a117823 */ /* 0x000fcc0000000011 */
[----:B------:R-:W1:Y:S02]  /*0210*/  MUFU.EX2 R17, R17 ;  /* 0x0000001100117308 */ /* 0x000e640000000800 */
[----:B-1----:R-:W-:-:S05]  /*0220*/  FFMA R16, R0, R17, 1 ;  /* 0x3f80000000107423 */ /* 0x002fca0000000011 */
[----:B------:R-:W-:-:S04]  /*0230*/  IADD3 R0, PT, PT, R16, 0x1800000, RZ ;  /* 0x0180000010007810 */ /* 0x000fc80007ffe0ff */
[----:B------:R-:W-:-:S04]  /*0240*/  LOP3.LUT R0, R0, 0x7f800000, RZ, 0xc0, !PT ;  /* 0x7f80000000007812 */ /* 0x000fc800078ec0ff */
[----:B------:R-:W-:-:S13]  /*0250*/  ISETP.GT.U32.AND P0, PT, R0, 0x1ffffff, PT ;  /* 0x01ffffff0000780c */ /* 0x000fda0003f04070 */
[----:B------:R-:W-:Y:S05]  /*0260*/  @P0 BRA `(.L_x_1) ;  /* 0x0000000000100947 */ /* 0x000fea0003800000 */
[----:B------:R-:W-:-:S07]  /*0270*/  MOV R14, 0x290 ;  /* 0x00000290000e7802 */ /* 0x000fce0000000f00 */
[----:B0-----:R-:W-:Y:S05]  /*0280*/  CALL.REL.NOINC `($__internal_0_$__cuda_sm20_rcp_rn_f32_slowpath) ;  /* 0x0000000000387944 */ /* 0x001fea0003c00000 */
[----:B------:R-:W-:Y:S01]  /*0290*/  IMAD.MOV.U32 R15, RZ, RZ, R0 ;  /* 0x000000ffff0f7224 */ /* 0x000fe200078e0000 */
[----:B------:R-:W-:Y:S06]  /*02a0*/  BRA `(.L_x_2) ;  /* 0x0000000000107947 */ /* 0x000fec0003800000 */
.L_x_1:
[----:B------:R-:W1:Y:S02]  /*02b0*/  MUFU.RCP R15, R16 ;  /* 0x00000010000f7308 */ /* 0x000e640000001000 */
[----:B-1----:R-:W-:-:S04]  /*02c0*/  FFMA R0, R16, R15, -1 ;  /* 0xbf80000010007423 */ /* 0x002fc8000000000f */
[----:B------:R-:W-:-:S04]  /*02d0*/  FADD.FTZ R0, -R0, -RZ ;  /* 0x800000ff00007221 */ /* 0x000fc80000010100 */
[----:B------:R-:W-:-:S07]  /*02e0*/  FFMA R15, R15, R0, R15 ;  /* 0x000000000f0f7223 */ /* 0x000fce000000000f */
.L_x_2:
[----:B------:R-:W-:Y:S05]  /*02f0*/  BSYNC.RECONVERGENT B0 ;  /* 0x0000000000007941 */ /* 0x000fea0003800200 */
.L_x_0:
[----:B------:R-:W-:-:S04]  /*0300*/  FMUL R15, R10, R15 ;  /* 0x0000000f0a0f7220 */ /* 0x000fc80000400000 */
[----:B------:R-:W-:-:S05]  /*0310*/  FMUL R12, R12, R15 ;  /* 0x0000000f0c0c7220 */ /* 0x000fca0000400000 */
[----:B------:R-:W-:Y:S01]  /*0320*/  F2FP.F16.F32.PACK_AB R0, RZ, R12 ;  /* 0x0000000cff00723e */ /* 0x000fe200000000ff */
[----:B0-----:R-:W-:-:S05]  /*0330*/  IMAD.WIDE R12, R13, 0x2, R4 ;  /* 0x000000020d0c7825 */ /* 0x001fca00078e0204 */
[----:B------:R1:W-:Y:S01]  /*0340*/  STG.E.U16 desc[UR6][R12.64], R0 ;  /* 0x000000000c007986 */ /* 0x0003e2000c101506 */
[----:B------:R-:W-:Y:S05]  /*0350*/  @!P3 BRA `(.L_x_3) ;  /* 0xfffffffc0064b947 */ /* 0x000fea000383ffff */
[----:B------:R-:W-:Y:S05]  /*0360*/  EXIT ;  /* 0x000000000000794d */ /* 0x000fea0003800000 */
        .weak           $__internal_0_$__cuda_sm20_rcp_rn_f32_slowpath
        .type           $__internal_0_$__cuda_sm20_rcp_rn_f32_slowpath,@function
        .size           $__internal_0_$__cuda_sm20_rcp_rn_f32_slowpath,(.L_x_74 - $__internal_0_$__cuda_sm20_rcp_rn_f32_slowpath)
$__internal_0_$__cuda_sm20_rcp_rn_f32_slowpath:
[----:B------:R-:W-:Y:S01]  /*0370*/  SHF.L.U32 R2, R16, 0x1, RZ ;  /* 0x0000000110027819 */ /* 0x000fe200000006ff */
[----:B------:R-:W-:Y:S01]  /*0380*/  BSSY.RECONVERGENT B1, `(.L_x_4) ;  /* 0x0000031000017945 */ /* 0x000fe20003800200 */
[----:B------:R-:W-:Y:S02]  /*0390*/  IMAD.MOV.U32 R0, RZ, RZ, R16 ;  /* 0x000000ffff007224 */ /* 0x000fe400078e0010 */
[----:B------:R-:W-:-:S04]  /*03a0*/  SHF.R.U32.HI R2, RZ, 0x18, R2 ;  /* 0x00000018ff027819 */ /* 0x000fc80000011602 */
[----:B------:R-:W-:-:S13]  /*03b0*/  ISETP.NE.U32.AND P0, PT, R2, RZ, PT ;  /* 0x000000ff0200720c */ /* 0x000fda0003f05070 */
[----:B------:R-:W-:Y:S05]  /*03c0*/  @P0 BRA `(.L_x_5) ;  /* 0x0000000000280947 */ /* 0x000fea0003800000 */
[----:B------:R-:W-:-:S04]  /*03d0*/  SHF.L.U32 R2, R0, 0x1, RZ ;  /* 0x0000000100027819 */ /* 0x000fc800000006ff */
[----:B------:R-:W-:-:S13]  /*03e0*/  ISETP.NE.AND P0, PT, R2, RZ, PT ;  /* 0x000000ff0200720c */ /* 0x000fda0003f05270 */
[----:B------:R-:W-:Y:S01]  /*03f0*/  @P0 FFMA R16, R0, 1.84467440737095516160e+19, RZ ;  /* 0x5f80000000100823 */ /* 0x000fe200000000ff */
[----:B------:R-:W-:Y:S08]  /*0400*/  @!P0 MUFU.RCP R15, R0 ;  /* 0x00000000000f8308 */ /* 0x000ff00000001000 */
[----:B------:R-:W0:Y:S02]  /*0410*/  @P0 MUFU.RCP R17, R16 ;  /* 0x0000001000110308 */ /* 0x000e240000001000 */
[----:B0-----:R-:W-:-:S04]  /*0420*/  @P0 FFMA R2, R16, R17, -1 ;  /* 0xbf80000010020423 */ /* 0x001fc80000000011 */
[----:B------:R-:W-:-:S04]  /*0430*/  @P0 FADD.FTZ R2, -R2, -RZ ;  /* 0x800000ff02020221 */ /* 0x000fc80000010100 */
[----:B------:R-:W-:-:S04]  /*0440*/  @P0 FFMA R2, R17, R2, R17 ;  /* 0x0000000211020223 */ /* 0x000fc80000000011 */
[----:B------:R-:W-:Y:S01]  /*0450*/  @P0 FFMA R15, R2, 1.84467440737095516160e+19, RZ ;  /* 0x5f800000020f0823 */ /* 0x000fe200000000ff */
[----:B------:R-:W-:Y:S06]  /*0460*/  BRA `(.L_x_6) ;  /* 0x0000000000887947 */ /* 0x000fec0003800000 */
.L_x_5:
[----:B------:R-:W-:-:S05]  /*0470*/  VIADD R15, R2, 0xffffff03 ;  /* 0xffffff03020f7836 */ /* 0x000fca0000000000 */
[----:B------:R-:W-:-:S13]  /*0480*/  ISETP.GT.U32.AND P0, PT, R15, 0x1, PT ;  /* 0x000000010f00780c */ /* 0x000fda0003f04070 */
[----:B------:R-:W-:Y:S05]  /*0490*/  @P0 BRA `(.L_x_7) ;  /* 0x0000000000780947 */ /* 0x000fea0003800000 */
[----:B------:R-:W-:Y:S02]  /*04a0*/  LOP3.LUT R16, R0, 0x7fffff, RZ, 0xc0, !PT ;  /* 0x007fffff00107812 */ /* 0x000fe400078ec0ff */
[----:B------:R-:W-:Y:S02]  /*04b0*/  MOV R20, 0x3 ;  /* 0x0000000300147802 */ /* 0x000fe40000000f00 */
[----:B------:R-:W-:Y:S02]  /*04c0*/  LOP3.LUT R16, R16, 0x3f800000, RZ, 0xfc, !PT ;  /* 0x3f80000010107812 */ /* 0x000fe400078efcff */
[----:B------:R-:W-:Y:S02]  /*04d0*/  SHF.L.U32 R21, R20, R15, RZ ;  /* 0x0000000f14157219 */ /* 0x000fe400000006ff */
[----:B------:R-:W0:Y:S02]  /*04e0*/  MUFU.RCP R17, R16 ;  /* 0x0000001000117308 */ /* 0x000e240000001000 */
[----:B0-----:R-:W-:-:S04]  /*04f0*/  FFMA R18, R16, R17, -1 ;  /* 0xbf80000010127423 */ /* 0x001fc80000000011 */
[----:B------:R-:W-:-:S04]  /*0500*/  FADD.FTZ R18, -R18, -RZ ;  /* 0x800000ff12127221 */ /* 0x000fc80000010100 */
[CCC-:B------:R-:W-:Y:S01]  /*0510*/  FFMA.RM R19, R17.reuse, R18.reuse, R17.reuse ;  /* 0x0000001211137223 */ /* 0x1c0fe20000004011 */
[----:B------:R-:W-:-:S04]  /*0520*/  FFMA.RP R18, R17, R18, R17 ;  /* 0x0000001211127223 */ /* 0x000fc80000008011 */
[C---:B------:R-:W-:Y:S02]  /*0530*/  LOP3.LUT R17, R19.reuse, 0x7fffff, RZ, 0xc0, !PT ;  /* 0x007fffff13117812 */ /* 0x040fe400078ec0ff */
[----:B------:R-:W-:Y:S02]  /*0540*/  FSETP.NEU.FTZ.AND P0, PT, R19, R18, PT ;  /* 0x000000121300720b */ /* 0x000fe40003f1d000 */
[----:B------:R-:W-:Y:S02]  /*0550*/  LOP3.LUT R18, R17, 0x800000, RZ, 0xfc, !PT ;  /* 0x0080000011127812 */ /* 0x000fe400078efcff */
[----:B------:R-:W-:Y:S02]  /*0560*/  SEL R17, RZ, 0xffffffff, !P0 ;  /* 0xffffffffff117807 */ /* 0x000fe40004000000 */
[----:B------:R-:W-:-:S03]  /*0570*/  LOP3.LUT R16, R21, R18, RZ, 0xc0, !PT ;  /* 0x0000001215107212 */ /* 0x000fc600078ec0ff */
[----:B------:R-:W-:Y:S01]  /*0580*/  IMAD.MOV R17, RZ, RZ, -R17 ;  /* 0x000000ffff117224 */ /* 0x000fe200078e0a11 */
[----:B------:R-:W-:-:S04]  /*0590*/  SHF.R.U32.HI R16, RZ, R15, R16 ;  /* 0x0000000fff107219 */ /* 0x000fc80000011610 */
[----:B------:R-:W-:Y:S02]  /*05a0*/  LOP3.LUT P1, RZ, R17, R15, R18, 0xf8, !PT ;  /* 0x0000000f11ff7212 */ /* 0x000fe4000782f812 */
[C---:B------:R-:W-:Y:S02]  /*05b0*/  LOP3.LUT P0, RZ, R16.reuse, 0x1, RZ, 0xc0, !PT ;  /* 0x0000000110ff7812 */ /* 0x040fe4000780c0ff */
[----:B------:R-:W-:-:S04]  /*05c0*/  LOP3.LUT P2, RZ, R16, 0x2, RZ, 0xc0, !PT ;  /* 0x0000000210ff7812 */ /* 0x000fc8000784c0ff */
[----:B------:R-:W-:Y:S02]  /*05d0*/  PLOP3.LUT P0, PT, P0, P1, P2, 0xe0, 0x0 ;  /* 0x000000000000781c */ /* 0x000fe40000703c20 */
[----:B------:R-:W-:Y:S02]  /*05e0*/  LOP3.LUT P1, RZ, R0, 0x7fffff, RZ, 0xc0, !PT ;  /* 0x007fffff00ff7812 */ /* 0x000fe4000782c0ff */
[----:B------:R-:W-:-:S04]  /*05f0*/  SEL R15, RZ, 0x1, !P0 ;  /* 0x00000001ff0f7807 */ /* 0x000fc80004000000 */
[----:B------:R-:W-:-:S04]  /*0600*/  IADD3 R15, PT, PT, -R15, RZ, RZ ;  /* 0x000000ff0f0f7210 */ /* 0x000fc80007ffe1ff */
[----:B------:R-:W-:Y:S01]  /*0610*/  ISETP.GE.AND P0, PT, R15, RZ, PT ;  /* 0x000000ff0f00720c */ /* 0x000fe20003f06270 */
[----:B------:R-:W-:-:S05]  /*0620*/  VIADD R15, R2, 0xffffff04 ;  /* 0xffffff04020f7836 */ /* 0x000fca0000000000 */
[----:B------:R-:W-:-:S07]  /*0630*/  SHF.R.U32.HI R15, RZ, R15, R18 ;  /* 0x0000000fff0f7219 */ /* 0x000fce0000011612 */
[----:B------:R-:W-:-:S05]  /*0640*/  @!P0 IADD3 R15, PT, PT, R15, 0x1, RZ ;  /* 0x000000010f0f8810 */ /* 0x000fca0007ffe0ff */
[----:B------:R-:W-:-:S05]  /*0650*/  @!P1 IMAD.SHL.U32 R15, R15, 0x2, RZ ;  /* 0x000000020f0f9824 */ /* 0x000fca00078e00ff */
[----:B------:R-:W-:Y:S01]  /*0660*/  LOP3.LUT R15, R15, 0x80000000, R0, 0xf8, !PT ;  /* 0x800000000f0f7812 */ /* 0x000fe200078ef800 */
[----:B------:R-:W-:Y:S06]  /*0670*/  BRA `(.L_x_6) ;  /* 0x0000000000047947 */ /* 0x000fec0003800000 */
.L_x_7:
[----:B------:R0:W1:Y:S02]  /*0680*/  MUFU.RCP R15, R0 ;  /* 0x00000000000f7308 */ /* 0x0000640000001000 */
.L_x_6:
[----:B------:R-:W-:Y:S05]  /*0690*/  BSYNC.RECONVERGENT B1 ;  /* 0x0000000000017941 */ /* 0x000fea0003800200 */
.L_x_4:
[----:B01----:R-:W-:Y:S01]  /*06a0*/  MOV R0, R15 ;  /* 0x0000000f00007202 */ /* 0x003fe20000000f00 */
[----:B------:R-:W-:-:S04]  /*06b0*/  IMAD.MOV.U32 R15, RZ, RZ, 0x0 ;  /* 0x00000000ff0f7424 */ /* 0x000fc800078e00ff */
[----:B------:R-:W-:Y:S05]  /*06c0*/  RET.REL.NODEC R14 `(silu_mul_kernel_fp16) ;  /* 0xfffffff80e4c7950 */ /* 0x000fea0003c3ffff */
.L_x_8:
[----:B------:R-:W-:-:S00]  /*06d0*/  BRA `(.L_x_8) ;  /* 0xfffffffc00fc7947 */ /* 0x000fc0000383ffff */
[----:B------:R-:W-:-:S00]  /*06e0*/  NOP ;  /* 0x0000000000007918 */ /* 0x000fc00000000000 */
        /* <DEDUP_REMOVED lines=9> */
.L_x_74:


//--------------------- .text.silu_mul_kernel_fp32 --------------------------
	.section	.text.silu_mul_kernel_fp32,"ax",@progbits
	.align	128
        .global         silu_mul_kernel_fp32
        .type           silu_mul_kernel_fp32,@function
        .size           silu_mul_kernel_fp32,(.L_x_75 - silu_mul_kernel_fp32)
        .other          silu_mul_kernel_fp32,@"STO_CUDA_ENTRY STV_DEFAULT"
silu_mul_kernel_fp32:
.text.silu_mul_kernel_fp32:
        /* <DEDUP_REMOVED lines=15> */
.L_x_12:
[----:B-1-3--:R-:W-:-:S06]  /*00f0*/  IMAD.WIDE R12, R3, 0x4, R6 ;  /* 0x00000004030c7825 */ /* 0x00afcc00078e0206 */
[----:B--2---:R1:W2:Y:S01]  /*0100*/  LDG.E R12, desc[UR6][R12.64] ;  /* 0x000000060c0c7981 */ /* 0x0042a2000c1e1900 */
[----:B----4-:R-:W-:-:S05]  /*0110*/  IMAD.WIDE R14, R3, 0x4, R8 ;  /* 0x00000004030e7825 */ /* 0x010fca00078e0208 */
[----:B------:R3:W5:Y:S01]  /*0120*/  LDG.E R11, desc[UR6][R14.64] ;  /* 0x000000060e0b7981 */ /* 0x000762000c1e1900 */
[----:B------:R-:W-:Y:S02]  /*0130*/  HFMA2 R19, -RZ, RZ, 3.7421875, 0 ;  /* 0x437c0000ff137431 */ /* 0x000fe400000001ff */
[----:B------:R-:W-:Y:S01]  /*0140*/  IMAD.MOV.U32 R17, RZ, RZ, 0x3bbb989d ;  /* 0x3bbb989dff117424 */ /* 0x000fe200078e00ff */
[----:B------:R-:W-:Y:S01]  /*0150*/  BSSY.RECONVERGENT B0, `(.L_x_9) ;  /* 0x0000018000007945 */ /* 0x000fe20003800200 */
[----:B-1----:R-:W-:Y:S01]  /*0160*/  IMAD.MOV.U32 R13, RZ, RZ, R3 ;  /* 0x000000ffff0d7224 */ /* 0x002fe200078e0003 */
[----:B------:R-:W-:-:S04]  /*0170*/  IADD3 R3, PT, PT, R10, R3, RZ ;  /* 0x000000030a037210 */ /* 0x000fc80007ffe0ff */
[----:B------:R-:W-:Y:S01]  /*0180*/  ISETP.GE.AND P3, PT, R3, UR4, PT ;  /* 0x0000000403007c0c */ /* 0x000fe2000bf66270 */
[----:B--2---:R-:W-:-:S04]  /*0190*/  FFMA.SAT R0, R12, -R17, 0.5 ;  /* 0x3f0000000c007423 */ /* 0x004fc80000002811 */
        /* <DEDUP_REMOVED lines=10> */
[----:B---3--:R-:W-:Y:S05]  /*0240*/  @P0 BRA `(.L_x_10) ;  /* 0x0000000000100947 */ /* 0x008fea0003800000 */
[----:B------:R-:W-:-:S07]  /*0250*/  MOV R14, 0x270 ;  /* 0x00000270000e7802 */ /* 0x000fce0000000f00 */
[----:B0----5:R-:W-:Y:S05]  /*0260*/  CALL.REL.NOINC `($__internal_1_$__cuda_sm20_rcp_rn_f32_slowpath) ;  /* 0x0000000000347944 */ /* 0x021fea0003c00000 */
[----:B------:R-:W-:Y:S01]  /*0270*/  IMAD.MOV.U32 R15, RZ, RZ, R0 ;  /* 0x000000ffff0f7224 */ /* 0x000fe200078e0000 */
[----:B------:R-:W-:Y:S06]  /*0280*/  BRA `(.L_x_11) ;  /* 0x0000000000107947 */ /* 0x000fec0003800000 */
.L_x_10:
[----:B------:R-:W1:Y:S02]  /*0290*/  MUFU.RCP R15, R16 ;  /* 0x00000010000f7308 */ /* 0x000e640000001000 */
[----:B-1----:R-:W-:-:S04]  /*02a0*/  FFMA R0, R16, R15, -1 ;  /* 0xbf80000010007423 */ /* 0x002fc8000000000f */
[----:B------:R-:W-:-:S04]  /*02b0*/  FADD.FTZ R0, -R0, -RZ ;  /* 0x800000ff00007221 */ /* 0x000fc80000010100 */
[----:B------:R-:W-:-:S07]  /*02c0*/  FFMA R15, R15, R0, R15 ;  /* 0x000000000f0f7223 */ /* 0x000fce000000000f */
.L_x_11:
[----:B------:R-:W-:Y:S05]  /*02d0*/  BSYNC.RECONVERGENT B0 ;  /* 0x0000000000007941 */ /* 0x000fea0003800200 */
.L_x_9:
[----:B------:R-:W-:Y:S01]  /*02e0*/  FMUL R0, R12, R15 ;  /* 0x0000000f0c007220 */ /* 0x000fe20000400000 */
[----:B0-----:R-:W-:-:S04]  /*02f0*/  IMAD.WIDE R12, R13, 0x4, R4 ;  /* 0x000000040d0c7825 */ /* 0x001fc800078e0204 */
[----:B-----5:R-:W-:-:S05]  /*0300*/  FMUL R11, R11, R0 ;  /* 0x000000000b0b7220 */ /* 0x020fca0000400000 */
[----:B------:R1:W-:Y:S01]  /*0310*/  STG.E desc[UR6][R12.64], R11 ;  /* 0x0000000b0c007986 */ /* 0x0003e2000c101906 */
[----:B------:R-:W-:Y:S05]  /*0320*/  @!P3 BRA `(.L_x_12) ;  /* 0xfffffffc0070b947 */ /* 0x000fea000383ffff */
[----:B------:R-:W-:Y:S05]  /*0330*/  EXIT ;  /* 0x000000000000794d */ /* 0x000fea0003800000 */
        .weak           $__internal_1_$__cuda_sm20_rcp_rn_f32_slowpath
        .type           $__internal_1_$__cuda_sm20_rcp_rn_f32_slowpath,@function
        .size           $__internal_1_$__cuda_sm20_rcp_rn_f32_slowpath,(.L_x_75 - $__internal_1_$__cuda_sm20_rcp_rn_f32_slowpath)
$__internal_1_$__cuda_sm20_rcp_rn_f32_slowpath:
        /* <DEDUP_REMOVED lines=16> */
.L_x_14:
        /* <DEDUP_REMOVED lines=33> */
.L_x_16:
[----:B------:R0:W1:Y:S02]  /*0650*/  MUFU.RCP R15, R0 ;  /* 0x00000000000f7308 */ /* 0x0000640000001000 */
.L_x_15:
[----:B------:R-:W-:Y:S05]  /*0660*/  BSYNC.RECONVERGENT B1 ;  /* 0x0000000000017941 */ /* 0x000fea0003800200 */
.L_x_13:
[----:B01----:R-:W-:Y:S01]  /*0670*/  MOV R0, R15 ;  /* 0x0000000f00007202 */ /* 0x003fe20000000f00 */
[----:B------:R-:W-:-:S04]  /*0680*/  IMAD.MOV.U32 R15, RZ, RZ, 0x0 ;  /* 0x00000000ff0f7424 */ /* 0x000fc800078e00ff */
[----:B------:R-:W-:Y:S05]  /*0690*/  RET.REL.NODEC R14 `(silu_mul_kernel_fp32) ;  /* 0xfffffff80e587950 */ /* 0x000fea0003c3ffff */
.L_x_17:
        /* <DEDUP_REMOVED lines=14> */
.L_x_75:


//--------------------- .text._Z21fused_silu_mul_kernelI6__halfEvPKT_S3_PS1_i --------------------------
	.section	.text._Z21fused_silu_mul_kernelI6__halfEvPKT_S3_PS1_i,"ax",@progbits
	.align	128
        .global         _Z21fused_silu_mul_kernelI6__halfEvPKT_S3_PS1_i
        .type           _Z21fused_silu_mul_kernelI6__halfEvPKT_S3_PS1_i,@function
        .size           _Z21fused_silu_mul_kernelI6__halfEvPKT_S3_PS1_i,(.L_x_76 - _Z21fused_silu_mul_kernelI6__halfEvPKT_S3_PS1_i)
        .other          _Z21fused_silu_mul_kernelI6__halfEvPKT_S3_PS1_i,@"STO_CUDA_ENTRY STV_DEFAULT"
_Z21fused_silu_mul_kernelI6__halfEvPKT_S3_PS1_i:
.text._Z21fused_silu_mul_kernelI6__halfEvPKT_S3_PS1_i:
[----:B------:R-:W-:Y:S01]  /*0000*/  LDC R1, c[0x0][0x37c] ;  /* 0x0000df00ff017b82 */ /* 0x000fe20000000800 */
[----:B------:R-:W0:Y:S07]  /*0010*/  S2R R11, SR_TID.X ;  /* 0x00000000000b7919 */ /* 0x000e2e0000002100 */
[----:B------:R-:W0:Y:S01]  /*0020*/  S2UR UR4, SR_CTAID.X ;  /* 0x00000000000479c3 */ /* 0x000e220000002500 */
[----:B------:R-:W1:Y:S07]  /*0030*/  LDCU UR5, c[0x0][0x398] ;  /* 0x00007300ff0577ac */ /* 0x000e6e0008000800 */
[----:B------:R-:W0:Y:S02]  /*0040*/  LDC R2, c[0x0][0x360] ;  /* 0x0000d800ff027b82 */ /* 0x000e240000000800 */
[----:B0-----:R-:W-:-:S05]  /*0050*/  IMAD R11, R2, UR4, R11 ;  /* 0x00000004020b7c24 */ /* 0x001fca000f8e020b */
[----:B-1----:R-:W-:-:S13]  /*0060*/  ISETP.GE.AND P0, PT, R11, UR5, PT ;  /* 0x000000050b007c0c */ /* 0x002fda000bf06270 */
[----:B------:R-:W-:Y:S05]  /*0070*/  @P0 EXIT ;  /* 0x000000000000094d */ /* 0x000fea0003800000 */
[----:B------:R-:W0:Y:S01]  /*0080*/  LDC.64 R8, c[0x0][0x390] ;  /* 0x0000e400ff087b82 */ /* 0x000e220000000a00 */
[----:B------:R-:W1:Y:S01]  /*0090*/  LDCU UR4, c[0x0][0x370] ;  /* 0x00006e00ff0477ac */ /* 0x000e620008000800 */
[----:B------:R-:W2:Y:S06]  /*00a0*/  LDCU.64 UR6, c[0x0][0x358] ;  /* 0x00006b00ff0677ac */ /* 0x000eac0008000a00 */
[----:B------:R-:W3:Y:S01]  /*00b0*/  LDC.64 R6, c[0x0][0x380] ;  /* 0x0000e000ff067b82 */ /* 0x000ee20000000a00 */
[----:B------:R-:W4:Y:S07]  /*00c0*/  LDCU UR5, c[0x0][0x398] ;  /* 0x00007300ff0577ac */ /* 0x000f2e0008000800 */
[----:B------:R-:W0:Y:S01]  /*00d0*/  LDC.64 R4, c[0x0][0x388] ;  /* 0x0000e200ff047b82 */ /* 0x000e220000000a00 */
[----:B-1----:R-:W-:-:S07]  /*00e0*/  IMAD R2, R2, UR4, RZ ;  /* 0x0000000402027c24 */ /* 0x002fce000f8e02ff */
.L_x_20:
[----:B---3--:R-:W-:-:S05]  /*00f0*/  IMAD.WIDE R14, R11, 0x2, R6 ;  /* 0x000000020b0e7825 */ /* 0x008fca00078e0206 */
[----:B-12---:R1:W2:Y:S01]  /*0100*/  LDG.E.U16.CONSTANT R0, desc[UR6][R14.64] ;  /* 0x000000060e007981 */ /* 0x0062a2000c1e9500 */
[----:B------:R-:W-:Y:S02]  /*0110*/  IMAD.MOV.U32 R3, RZ, RZ, 0x3bbb989d ;  /* 0x3bbb989dff037424 */ /* 0x000fe400078e00ff */
[----:B------:R-:W-:Y:S02]  /*0120*/  IMAD.MOV.U32 R10, RZ, RZ, 0x437c0000 ;  /* 0x437c0000ff0a7424 */ /* 0x000fe400078e00ff */
[----:B0-----:R-:W-:Y:S01]  /*0130*/  IMAD.WIDE R12, R11, 0x2, R4 ;  /* 0x000000020b0c7825 */ /* 0x001fe200078e0204 */
[----:B------:R-:W-:Y:S03]  /*0140*/  BSSY.RECONVERGENT B0, `(.L_x_18) ;  /* 0x0000019000007945 */ /* 0x000fe60003800200 */
[--C-:B-1----:R-:W-:Y:S02]  /*0150*/  IMAD.MOV.U32 R15, RZ, RZ, R11.reuse ;  /* 0x000000ffff0f7224 */ /* 0x102fe400078e000b */
[----:B------:R0:W5:Y:S01]  /*0160*/  LDG.E.U16.CONSTANT R13, desc[UR6][R12.64] ;  /* 0x000000060c0d7981 */ /* 0x000162000c1e9500 */
[----:B------:R-:W-:-:S05]  /*0170*/  IMAD.IADD R11, R2, 0x1, R11 ;  /* 0x00000001020b7824 */ /* 0x000fca00078e020b */
[----:B----4-:R-:W-:Y:S01]  /*0180*/  ISETP.GE.AND P2, PT, R11, UR5, PT ;  /* 0x000000050b007c0c */ /* 0x010fe2000bf46270 */
[----:B--2---:R-:W-:-:S05]  /*0190*/  HADD2.F32 R0, -RZ, R0.H0_H0 ;  /* 0x20000000ff007230 */ /* 0x004fca0000004100 */
[----:B------:R-:W-:-:S04]  /*01a0*/  FFMA.SAT R3, R0, -R3, 0.5 ;  /* 0x3f00000000037423 */ /* 0x000fc80000002803 */
[----:B------:R-:W-:-:S04]  /*01b0*/  FFMA.RM R3, R3, R10, 12582913 ;  /* 0x4b40000103037423 */ /* 0x000fc8000000400a */
[C---:B------:R-:W-:Y:S01]  /*01c0*/  FADD R17, R3.reuse, -12583039 ;  /* 0xcb40007f03117421 */ /* 0x040fe20000000000 */
[----:B------:R-:W-:-:S03]  /*01d0*/  IMAD.SHL.U32 R3, R3, 0x800000, RZ ;  /* 0x0080000003037824 */ /* 0x000fc600078e00ff */
[----:B------:R-:W-:-:S04]  /*01e0*/  FFMA R17, R0, -1.4426950216293334961, -R17 ;  /* 0xbfb8aa3b00117823 */ /* 0x000fc80000000811 */
[----:B------:R-:W-:-:S04]  /*01f0*/  FFMA R17, R0, -1.925963033500011079e-08, R17 ;  /* 0xb2a5706000117823 */ /* 0x000fc80000000011 */
[----:B------:R-:W1:Y:S02]  /*0200*/  MUFU.EX2 R10, R17 ;  /* 0x00000011000a7308 */ /* 0x000e640000000800 */
[----:B-1----:R-:W-:-:S06]  /*0210*/  FFMA R17, R3, R10, 1 ;  /* 0x3f80000003117423 */ /* 0x002fcc000000000a */
[----:B------:R-:W1:Y:S08]  /*0220*/  MUFU.RCP R3, R17 ;  /* 0x0000001100037308 */ /* 0x000e700000001000 */
[----:B------:R-:W2:Y:S01]  /*0230*/  FCHK P0, R0, R17 ;  /* 0x0000001100007302 */ /* 0x000ea20000000000 */
[----:B-1----:R-:W-:-:S04]  /*0240*/  FFMA R10, -R17, R3, 1 ;  /* 0x3f800000110a7423 */ /* 0x002fc80000000103 */
[----:B------:R-:W-:-:S04]  /*0250*/  FFMA R3, R3, R10, R3 ;  /* 0x0000000a03037223 */ /* 0x000fc80000000003 */
[----:B------:R-:W-:-:S04]  /*0260*/  FFMA R10, R0, R3, RZ ;  /* 0x00000003000a7223 */ /* 0x000fc800000000ff */
[----:B0-----:R-:W-:-:S04]  /*0270*/  FFMA R12, -R17, R10, R0 ;  /* 0x0000000a110c7223 */ /* 0x001fc80000000100 */
[----:B------:R-:W-:Y:S01]  /*0280*/  FFMA R3, R3, R12, R10 ;  /* 0x0000000c03037223 */ /* 0x000fe2000000000a */
[----:B--2---:R-:W-:Y:S06]  /*0290*/  @!P0 BRA `(.L_x_19) ;  /* 0x00000000000c8947 */ /* 0x004fec0003800000 */
[----:B------:R-:W-:-:S07]  /*02a0*/  MOV R10, 0x2c0 ;  /* 0x000002c0000a7802 */ /* 0x000fce0000000f00 */
[----:B-----5:R-:W-:Y:S05]  /*02b0*/  CALL.REL.NOINC `($__internal_2_$__cuda_sm3x_div_rn_noftz_f32_slowpath) ;  /* 0x0000000000207944 */ /* 0x020fea0003c00000 */
[----:B------:R-:W-:-:S07]  /*02c0*/  IMAD.MOV.U32 R3, RZ, RZ, R0 ;  /* 0x000000ffff037224 */ /* 0x000fce00078e0000 */
.L_x_19:
[----:B------:R-:W-:Y:S05]  /*02d0*/  BSYNC.RECONVERGENT B0 ;  /* 0x0000000000007941 */ /* 0x000fea0003800200 */
.L_x_18:
[----:B------:R-:W-:-:S05]  /*02e0*/  F2FP.F16.F32.PACK_AB R3, RZ, R3 ;  /* 0x00000003ff03723e */ /* 0x000fca00000000ff */
[----:B-----5:R-:W-:Y:S02]  /*02f0*/  HMUL2 R3, R3.H0_H0, R13.H0_H0 ;  /* 0x2000000d03037232 */ /* 0x020fe40000000800 */
[----:B------:R-:W-:-:S05]  /*0300*/  IMAD.WIDE R12, R15, 0x2, R8 ;  /* 0x000000020f0c7825 */ /* 0x000fca00078e0208 */
[----:B------:R1:W-:Y:S01]  /*0310*/  STG.E.U16 desc[UR6][R12.64], R3 ;  /* 0x000000030c007986 */ /* 0x0003e2000c101506 */
[----:B------:R-:W-:Y:S05]  /*0320*/  @!P2 BRA `(.L_x_20) ;  /* 0xfffffffc0070a947 */ /* 0x000fea000383ffff */
[----:B------:R-:W-:Y:S05]  /*0330*/  EXIT ;  /* 0x000000000000794d */ /* 0x000fea0003800000 */
        .weak           $__internal_2_$__cuda_sm3x_div_rn_noftz_f32_slowpath
        .type           $__internal_2_$__cuda_sm3x_div_rn_noftz_f32_slowpath,@function
        .size           $__internal_2_$__cuda_sm3x_div_rn_noftz_f32_slowpath,(.L_x_76 - $__internal_2_$__cuda_sm3x_div_rn_noftz_f32_slowpath)
$__internal_2_$__cuda_sm3x_div_rn_noftz_f32_slowpath:
[----:B------:R-:W-:Y:S01]  /*0340*/  SHF.R.U32.HI R12, RZ, 0x17, R17 ;  /* 0x00000017ff0c7819 */ /* 0x000fe20000011611 */
[----:B------:R-:W-:Y:S01]  /*0350*/  BSSY.RECONVERGENT B1, `(.L_x_21) ;  /* 0x0000064000017945 */ /* 0x000fe20003800200 */
[--C-:B------:R-:W-:Y:S01]  /*0360*/  SHF.R.U32.HI R3, RZ, 0x17, R0.reuse ;  /* 0x00000017ff037819 */ /* 0x100fe20000011600 */
[----:B------:R-:W-:Y:S01]  /*0370*/  IMAD.MOV.U32 R16, RZ, RZ, R0 ;  /* 0x000000ffff107224 */ /* 0x000fe200078e0000 */
[----:B------:R-:W-:Y:S02]  /*0380*/  LOP3.LUT R12, R12, 0xff, RZ, 0xc0, !PT ;  /* 0x000000ff0c0c7812 */ /* 0x000fe400078ec0ff */
[----:B------:R-:W-:Y:S02]  /*0390*/  LOP3.LUT R20, R3, 0xff, RZ, 0xc0, !PT ;  /* 0x000000ff03147812 */ /* 0x000fe400078ec0ff */
[----:B------:R-:W-:-:S03]  /*03a0*/  IADD3 R19, PT, PT, R12, -0x1, RZ ;  /* 0xffffffff0c137810 */ /* 0x000fc60007ffe0ff */
[----:B------:R-:W-:Y:S01]  /*03b0*/  VIADD R18, R20, 0xffffffff ;  /* 0xffffffff14127836 */ /* 0x000fe20000000000 */
[----:B------:R-:W-:-:S04]  /*03c0*/  ISETP.GT.U32.AND P0, PT, R19, 0xfd, PT ;  /* 0x000000fd1300780c */ /* 0x000fc80003f04070 */
[----:B------:R-:W-:-:S13]  /*03d0*/  ISETP.GT.U32.OR P0, PT, R18, 0xfd, P0 ;  /* 0x000000fd1200780c */ /* 0x000fda0000704470 */
[----:B------:R-:W-:Y:S01]  /*03e0*/  @!P0 IMAD.MOV.U32 R14, RZ, RZ, RZ ;  /* 0x000000ffff0e8224 */ /* 0x000fe200078e00ff */
[----:B------:R-:W-:Y:S06]  /*03f0*/  @!P0 BRA `(.L_x_22) ;  /* 0x0000000000608947 */ /* 0x000fec0003800000 */
[----:B------:R-:W-:Y:S01]  /*0400*/  FSETP.GTU.FTZ.AND P0, PT, |R0|, +INF , PT ;  /* 0x7f8000000000780b */ /* 0x000fe20003f1c200 */
[----:B------:R-:W-:Y:S01]  /*0410*/  IMAD.MOV.U32 R3, RZ, RZ, R17 ;  /* 0x000000ffff037224 */ /* 0x000fe200078e0011 */
[----:B------:R-:W-:-:S04]  /*0420*/  FSETP.GTU.FTZ.AND P1, PT, |R17|, +INF , PT ;  /* 0x7f8000001100780b */ /* 0x000fc80003f3c200 */
[----:B------:R-:W-:-:S13]  /*0430*/  PLOP3.LUT P0, PT, P0, P1, PT, 0xf8, 0x8f ;  /* 0x00000000008f781c */ /* 0x000fda0000703f70 */
[----:B------:R-:W-:Y:S05]  /*0440*/  @P0 BRA `(.L_x_23) ;  /* 0x00000004004c0947 */ /* 0x000fea0003800000 */
[----:B------:R-:W-:-:S13]  /*0450*/  LOP3.LUT P0, RZ, R17, 0x7fffffff, R16, 0xc8, !PT ;  /* 0x7fffffff11ff7812 */ /* 0x000fda000780c810 */
[----:B------:R-:W-:Y:S05]  /*0460*/  @!P0 BRA `(.L_x_24) ;  /* 0x00000004003c8947 */ /* 0x000fea0003800000 */
[C---:B------:R-:W-:Y:S02]  /*0470*/  FSETP.NEU.FTZ.AND P3, PT, |R0|.reuse, +INF , PT ;  /* 0x7f8000000000780b */ /* 0x040fe40003f7d200 */
[----:B------:R-:W-:Y:S02]  /*0480*/  FSETP.NEU.FTZ.AND P1, PT, |R3|, +INF , PT ;  /* 0x7f8000000300780b */ /* 0x000fe40003f3d200 */
[----:B------:R-:W-:-:S11]  /*0490*/  FSETP.NEU.FTZ.AND P0, PT, |R0|, +INF , PT ;  /* 0x7f8000000000780b */ /* 0x000fd60003f1d200 */
[----:B------:R-:W-:Y:S05]  /*04a0*/  @!P1 BRA !P3, `(.L_x_24) ;  /* 0x00000004002c9947 */ /* 0x000fea0005800000 */
[----:B------:R-:W-:-:S04]  /*04b0*/  LOP3.LUT P3, RZ, R16, 0x7fffffff, RZ, 0xc0, !PT ;  /* 0x7fffffff10ff7812 */ /* 0x000fc8000786c0ff */
[----:B------:R-:W-:-:S13]  /*04c0*/  PLOP3.LUT P1, PT, P1, P3, PT, 0x2f, 0xf2 ;  /* 0x0000000000f2781c */ /* 0x000fda0000f26577 */
[----:B------:R-:W-:Y:S05]  /*04d0*/  @P1 BRA `(.L_x_25) ;  /* 0x0000000400181947 */ /* 0x000fea0003800000 */
[----:B------:R-:W-:-:S04]  /*04e0*/  LOP3.LUT P1, RZ, R17, 0x7fffffff, RZ, 0xc0, !PT ;  /* 0x7fffffff11ff7812 */ /* 0x000fc8000782c0ff */
[----:B------:R-:W-:-:S13]  /*04f0*/  PLOP3.LUT P0, PT, P0, P1, PT, 0x2f, 0xf2 ;  /* 0x0000000000f2781c */ /* 0x000fda0000702577 */
[----:B------:R-:W-:Y:S05]  /*0500*/  @P0 BRA `(.L_x_26) ;  /* 0x0000000400000947 */ /* 0x000fea0003800000 */
[----:B------:R-:W-:Y:S02]  /*0510*/  ISETP.GE.AND P0, PT, R18, RZ, PT ;  /* 0x000000ff1200720c */ /* 0x000fe40003f06270 */
[----:B------:R-:W-:-:S11]  /*0520*/  ISETP.GE.AND P1, PT, R19, RZ, PT ;  /* 0x000000ff1300720c */ /* 0x000fd60003f26270 */
[----:B------:R-:W-:Y:S01]  /*0530*/  @P0 MOV R14, RZ ;  /* 0x000000ff000e0202 */ /* 0x000fe20000000f00 */
[----:B------:R-:W-:Y:S02]  /*0540*/  @!P0 IMAD.MOV.U32 R14, RZ, RZ, -0x40 ;  /* 0xffffffc0ff0e8424 */ /* 0x000fe400078e00ff */
[----:B------:R-:W-:Y:S01]  /*0550*/  @!P0 FFMA R16, R0, 1.84467440737095516160e+19, RZ ;  /* 0x5f80000000108823 */ /* 0x000fe200000000ff */
[----:B------:R-:W-:Y:S01]  /*0560*/  @!P1 FFMA R17, R3, 1.84467440737095516160e+19, RZ ;  /* 0x5f80000003119823 */ /* 0x000fe200000000ff */
[----:B------:R-:W-:-:S07]  /*0570*/  @!P1 VIADD R14, R14, 0x40 ;  /* 0x000000400e0e9836 */ /* 0x000fce0000000000 */
.L_x_22:
[----:B------:R-:W-:Y:S01]  /*0580*/  LEA R0, R12, 0xc0800000, 0x17 ;  /* 0xc08000000c007811 */ /* 0x000fe200078eb8ff */
[----:B------:R-:W-:Y:S04]  /*0590*/  BSSY.RECONVERGENT B2, `(.L_x_27) ;  /* 0x0000036000027945 */ /* 0x000fe80003800200 */
[----:B------:R-:W-:Y:S02]  /*05a0*/  IMAD.IADD R18, R17, 0x1, -R0 ;  /* 0x0000000111127824 */ /* 0x000fe400078e0a00 */
[----:B------:R-:W-:Y:S02]  /*05b0*/  VIADD R17, R20, 0xffffff81 ;  /* 0xffffff8114117836 */ /* 0x000fe40000000000 */
[----:B------:R-:W0:Y:S01]  /*05c0*/  MUFU.RCP R3, R18 ;  /* 0x0000001200037308 */ /* 0x000e220000001000 */
[----:B------:R-:W-:Y:S01]  /*05d0*/  FADD.FTZ R19, -R18, -RZ ;  /* 0x800000ff12137221 */ /* 0x000fe20000010100 */
[C---:B------:R-:W-:Y:S01]  /*05e0*/  IMAD R0, R17.reuse, -0x800000, R16 ;  /* 0xff80000011007824 */ /* 0x040fe200078e0210 */
[----:B------:R-:W-:-:S04]  /*05f0*/  IADD3 R17, PT, PT, R17, 0x7f, -R12 ;  /* 0x0000007f11117810 */ /* 0x000fc80007ffe80c */
[----:B------:R-:W-:Y:S01]  /*0600*/  IADD3 R17, PT, PT, R17, R14, RZ ;  /* 0x0000000e11117210 */ /* 0x000fe20007ffe0ff */
[----:B0-----:R-:W-:-:S04]  /*0610*/  FFMA R20, R3, R19, 1 ;  /* 0x3f80000003147423 */ /* 0x001fc80000000013 */
[----:B------:R-:W-:-:S04]  /*0620*/  FFMA R3, R3, R20, R3 ;  /* 0x0000001403037223 */ /* 0x000fc80000000003 */
[----:B------:R-:W-:-:S04]  /*0630*/  FFMA R16, R0, R3, RZ ;  /* 0x0000000300107223 */ /* 0x000fc800000000ff */
[----:B------:R-:W-:-:S04]  /*0640*/  FFMA R20, R19, R16, R0 ;  /* 0x0000001013147223 */ /* 0x000fc80000000000 */
[----:B------:R-:W-:-:S04]  /*0650*/  FFMA R20, R3, R20, R16 ;  /* 0x0000001403147223 */ /* 0x000fc80000000010 */
[----:B------:R-:W-:-:S04]  /*0660*/  FFMA R19, R19, R20, R0 ;  /* 0x0000001413137223 */ /* 0x000fc80000000000 */
[----:B------:R-:W-:-:S05]  /*0670*/  FFMA R0, R3, R19, R20 ;  /* 0x0000001303007223 */ /* 0x000fca0000000014 */
[----:B------:R-:W-:-:S04]  /*0680*/  SHF.R.U32.HI R12, RZ, 0x17, R0 ;  /* 0x00000017ff0c7819 */ /* 0x000fc80000011600 */
[----:B------:R-:W-:-:S05]  /*0690*/  LOP3.LUT R12, R12, 0xff, RZ, 0xc0, !PT ;  /* 0x000000ff0c0c7812 */ /* 0x000fca00078ec0ff */
[----:B------:R-:W-:-:S04]  /*06a0*/  IMAD.IADD R16, R12, 0x1, R17 ;  /* 0x000000010c107824 */ /* 0x000fc800078e0211 */
[----:B------:R-:W-:-:S05]  /*06b0*/  VIADD R12, R16, 0xffffffff ;  /* 0xffffffff100c7836 */ /* 0x000fca0000000000 */
[----:B------:R-:W-:-:S13]  /*06c0*/  ISETP.GE.U32.AND P0, PT, R12, 0xfe, PT ;  /* 0x000000fe0c00780c */ /* 0x000fda0003f06070 */
[----:B------:R-:W-:Y:S05]  /*06d0*/  @!P0 BRA `(.L_x_28) ;  /* 0x0000000000808947 */ /* 0x000fea0003800000 */
[----:B------:R-:W-:-:S13]  /*06e0*/  ISETP.GT.AND P0, PT, R16, 0xfe, PT ;  /* 0x000000fe1000780c */ /* 0x000fda0003f04270 */
[----:B------:R-:W-:Y:S05]  /*06f0*/  @P0 BRA `(.L_x_29) ;  /* 0x00000000006c0947 */ /* 0x000fea0003800000 */
[----:B------:R-:W-:-:S13]  /*0700*/  ISETP.GE.AND P0, PT, R16, 0x1, PT ;  /* 0x000000011000780c */ /* 0x000fda0003f06270 */
[----:B------:R-:W-:Y:S05]  /*0710*/  @P0 BRA `(.L_x_30) ;  /* 0x0000000000740947 */ /* 0x000fea0003800000 */
[----:B------:R-:W-:Y:S02]  /*0720*/  ISETP.GE.AND P0, PT, R16, -0x18, PT ;  /* 0xffffffe81000780c */ /* 0x000fe40003f06270 */
[----:B------:R-:W-:-:S11]  /*0730*/  LOP3.LUT R0, R0, 0x80000000, RZ, 0xc0, !PT ;  /* 0x8000000000007812 */ /* 0x000fd600078ec0ff */
[----:B------:R-:W-:Y:S05]  /*0740*/  @!P0 BRA `(.L_x_30) ;  /* 0x0000000000688947 */ /* 0x000fea0003800000 */
[CC--:B------:R-:W-:Y:S01]  /*0750*/  FFMA.RZ R12, R3.reuse, R19.reuse, R20 ;  /* 0x00000013030c7223 */ /* 0x0c0fe2000000c014 */
[C---:B------:R-:W-:Y:S01]  /*0760*/  VIADD R17, R16.reuse, 0x20 ;  /* 0x0000002010117836 */ /* 0x040fe20000000000 */
[C---:B------:R-:W-:Y:S02]  /*0770*/  ISETP.NE.AND P3, PT, R16.reuse, RZ, PT ;  /* 0x000000ff1000720c */ /* 0x040fe40003f65270 */
[----:B------:R-:W-:Y:S01]  /*0780*/  ISETP.NE.AND P1, PT, R16, RZ, PT ;  /* 0x000000ff1000720c */ /* 0x000fe20003f25270 */
[----:B------:R-:W-:Y:S01]  /*0790*/  IMAD.MOV R16, RZ, RZ, -R16 ;  /* 0x000000ffff107224 */ /* 0x000fe200078e0a10 */
[----:B------:R-:W-:Y:S01]  /*07a0*/  LOP3.LUT R14, R12, 0x7fffff, RZ, 0xc0, !PT ;  /* 0x007fffff0c0e7812 */ /* 0x000fe200078ec0ff */
[CCC-:B------:R-:W-:Y:S01]  /*07b0*/  FFMA.RP R12, R3.reuse, R19.reuse, R20.reuse ;  /* 0x00000013030c7223 */ /* 0x1c0fe20000008014 */
[----:B------:R-:W-:Y:S02]  /*07c0*/  FFMA.RM R3, R3, R19, R20 ;  /* 0x0000001303037223 */ /* 0x000fe40000004014 */
[----:B------:R-:W-:-:S03]  /*07d0*/  LOP3.LUT R14, R14, 0x800000, RZ, 0xfc, !PT ;  /* 0x008000000e0e7812 */ /* 0x000fc600078efcff */
[----:B------:R-:W-:Y:S02]  /*07e0*/  FSETP.NEU.FTZ.AND P0, PT, R12, R3, PT ;  /* 0x000000030c00720b */ /* 0x000fe40003f1d000 */
[----:B------:R-:W-:Y:S02]  /*07f0*/  SHF.L.U32 R17, R14, R17, RZ ;  /* 0x000000110e117219 */ /* 0x000fe400000006ff */
[----:B------:R-:W-:Y:S02]  /*0800*/  SEL R3, R16, RZ, P3 ;  /* 0x000000ff10037207 */ /* 0x000fe40001800000 */
[----:B------:R-:W-:Y:S02]  /*0810*/  ISETP.NE.AND P1, PT, R17, RZ, P1 ;  /* 0x000000ff1100720c */ /* 0x000fe40000f25270 */
[----:B------:R-:W-:Y:S02]  /*0820*/  SHF.R.U32.HI R3, RZ, R3, R14 ;  /* 0x00000003ff037219 */ /* 0x000fe4000001160e */
[----:B------:R-:W-:-:S02]  /*0830*/  PLOP3.LUT P0, PT, P0, P1, PT, 0xf8, 0x8f ;  /* 0x00000000008f781c */ /* 0x000fc40000703f70 */
[----:B------:R-:W-:Y:S02]  /*0840*/  SHF.R.U32.HI R17, RZ, 0x1, R3 ;  /* 0x00000001ff117819 */ /* 0x000fe40000011603 */
[----:B------:R-:W-:-:S04]  /*0850*/  SEL R12, RZ, 0x1, !P0 ;  /* 0x00000001ff0c7807 */ /* 0x000fc80004000000 */
[----:B------:R-:W-:-:S04]  /*0860*/  LOP3.LUT R12, R12, 0x1, R17, 0xf8, !PT ;  /* 0x000000010c0c7812 */ /* 0x000fc800078ef811 */
[----:B------:R-:W-:-:S04]  /*0870*/  LOP3.LUT R12, R12, R3, RZ, 0xc0, !PT ;  /* 0x000000030c0c7212 */ /* 0x000fc800078ec0ff */
[----:B------:R-:W-:-:S04]  /*0880*/  IADD3 R17, PT, PT, R17, R12, RZ ;  /* 0x0000000c11117210 */ /* 0x000fc80007ffe0ff */
[----:B------:R-:W-:Y:S01]  /*0890*/  LOP3.LUT R0, R17, R0, RZ, 0xfc, !PT ;  /* 0x0000000011007212 */ /* 0x000fe200078efcff */
[----:B------:R-:W-:Y:S06]  /*08a0*/  BRA `(.L_x_30) ;  /* 0x0000000000107947 */ /* 0x000fec0003800000 */
.L_x_29:
[----:B------:R-:W-:-:S04]  /*08b0*/  LOP3.LUT R0, R0, 0x80000000, RZ, 0xc0, !PT ;  /* 0x8000000000007812 */ /* 0x000fc800078ec0ff */
[----:B------:R-:W-:Y:S01]  /*08c0*/  LOP3.LUT R0, R0, 0x7f800000, RZ, 0xfc, !PT ;  /* 0x7f80000000007812 */ /* 0x000fe200078efcff */
[----:B------:R-:W-:Y:S06]  /*08d0*/  BRA `(.L_x_30) ;  /* 0x0000000000047947 */ /* 0x000fec0003800000 */
.L_x_28:
[----:B------:R-:W-:-:S07]  /*08e0*/  IMAD R0, R17, 0x800000, R0 ;  /* 0x0080000011007824 */ /* 0x000fce00078e0200 */
.L_x_30:
[----:B------:R-:W-:Y:S05]  /*08f0*/  BSYNC.RECONVERGENT B2 ;  /* 0x0000000000027941 */ /* 0x000fea0003800200 */
.L_x_27:
[----:B------:R-:W-:Y:S05]  /*0900*/  BRA `(.L_x_31) ;  /* 0x0000000000207947 */ /* 0x000fea0003800000 */
.L_x_26:
[----:B------:R-:W-:-:S04]  /*0910*/  LOP3.LUT R0, R17, 0x80000000, R16, 0x48, !PT ;  /* 0x8000000011007812 */ /* 0x000fc800078e4810 */
[----:B------:R-:W-:Y:S01]  /*0920*/  LOP3.LUT R0, R0, 0x7f800000, RZ, 0xfc, !PT ;  /* 0x7f80000000007812 */ /* 0x000fe200078efcff */
[----:B------:R-:W-:Y:S06]  /*0930*/  BRA `(.L_x_31) ;  /* 0x0000000000147947 */ /* 0x000fec0003800000 */
.L_x_25:
[----:B------:R-:W-:Y:S01]  /*0940*/  LOP3.LUT R0, R17, 0x80000000, R16, 0x48, !PT ;  /* 0x8000000011007812 */ /* 0x000fe200078e4810 */
[----:B------:R-:W-:Y:S06]  /*0950*/  BRA `(.L_x_31) ;  /* 0x00000000000c7947 */ /* 0x000fec0003800000 */
.L_x_24:
[----:B------:R-:W0:Y:S01]  /*0960*/  MUFU.RSQ R0, -QNAN ;  /* 0xffc0000000007908 */ /* 0x000e220000001400 */
[----:B------:R-:W-:Y:S05]  /*0970*/  BRA `(.L_x_31) ;  /* 0x0000000000047947 */ /* 0x000fea0003800000 */
.L_x_23:
[----:B------:R-:W-:-:S07]  /*0980*/  FADD.FTZ R0, R0, R3 ;  /* 0x0000000300007221 */ /* 0x000fce0000010000 */
.L_x_31:
[----:B------:R-:W-:Y:S05]  /*0990*/  BSYNC.RECONVERGENT B1 ;  /* 0x0000000000017941 */ /* 0x000fea0003800200 */
.L_x_21:
[----:B------:R-:W-:Y:S02]  /*09a0*/  IMAD.MOV.U32 R16, RZ, RZ, R10 ;  /* 0x000000ffff107224 */ /* 0x000fe400078e000a */
[----:B------:R-:W-:-:S04]  /*09b0*/  IMAD.MOV.U32 R17, RZ, RZ, 0x0 ;  /* 0x00000000ff117424 */ /* 0x000fc800078e00ff */
[----:B0-----:R-:W-:Y:S05]  /*09c0*/  RET.REL.NODEC R16 `(_Z21fused_silu_mul_kernelI6__halfEvPKT_S3_PS1_i) ;  /* 0xfffffff4108c7950 */ /* 0x001fea0003c3ffff */
.L_x_32:
        /* <DEDUP_REMOVED lines=11> */
.L_x_76:


//--------------------- .text._Z21fused_silu_mul_kernelIfEvPKT_S2_PS0_i --------------------------
	.section	.text._Z21fused_silu_mul_kernelIfEvPKT_S2_PS0_i,"ax",@progbits
	.align	128
        .global         _Z21fused_silu_mul_kernelIfEvPKT_S2_PS0_i
        .type           _Z21fused_silu_mul_kernelIfEvPKT_S2_PS0_i,@function
        .size           _Z21fused_silu_mul_kernelIfEvPKT_S2_PS0_i,(.L_x_77 - _Z21fused_silu_mul_kernelIfEvPKT_S2_PS0_i)
        .other          _Z21fused_silu_mul_kernelIfEvPKT_S2_PS0_i,@"STO_CUDA_ENTRY STV_DEFAULT"
_Z21fused_silu_mul_kernelIfEvPKT_S2_PS0_i:
.text._Z21fused_silu_mul_kernelIfEvPKT_S2_PS0_i:
        /* <DEDUP_REMOVED lines=15> */
.L_x_35:
[----:B-1-3--:R-:W-:-:S05]  /*00f0*/  IMAD.WIDE R12, R11, 0x4, R6 ;  /* 0x000000040b0c7825 */ /* 0x00afca00078e0206 */
[----:B--2---:R1:W2:Y:S01]  /*0100*/  LDG.E.CONSTANT R0, desc[UR6][R12.64] ;  /* 0x000000060c007981 */ /* 0x0042a2000c1e9900 */
[----:B------:R-:W-:Y:S02]  /*0110*/  IMAD.MOV.U32 R3, RZ, RZ, 0x3bbb989d ;  /* 0x3bbb989dff037424 */ /* 0x000fe400078e00ff */
[----:B------:R-:W-:Y:S02]  /*0120*/  IMAD.MOV.U32 R16, RZ, RZ, 0x437c0000 ;  /* 0x437c0000ff107424 */ /* 0x000fe400078e00ff */
[----:B0-----:R-:W-:Y:S01]  /*0130*/  IMAD.WIDE R14, R11, 0x4, R4 ;  /* 0x000000040b0e7825 */ /* 0x001fe200078e0204 */
[----:B------:R-:W-:Y:S03]  /*0140*/  BSSY.RECONVERGENT B0, `(.L_x_33) ;  /* 0x0000018000007945 */ /* 0x000fe60003800200 */
[--C-:B-1----:R-:W-:Y:S01]  /*0150*/  IMAD.MOV.U32 R13, RZ, RZ, R11.reuse ;  /* 0x000000ffff0d7224 */ /* 0x102fe200078e000b */
[----:B------:R0:W5:Y:S01]  /*0160*/  LDG.E.CONSTANT R10, desc[UR6][R14.64] ;  /* 0x000000060e0a7981 */ /* 0x000162000c1e9900 */
[----:B------:R-:W-:-:S05]  /*0170*/  IMAD.IADD R11, R2, 0x1, R11 ;  /* 0x00000001020b7824 */ /* 0x000fca00078e020b */
[----:B----4-:R-:W-:Y:S01]  /*0180*/  ISETP.GE.AND P2, PT, R11, UR5, PT ;  /* 0x000000050b007c0c */ /* 0x010fe2000bf46270 */
[----:B--2---:R-:W-:-:S04]  /*0190*/  FFMA.SAT R3, R0, -R3, 0.5 ;  /* 0x3f00000000037423 */ /* 0x004fc80000002803 */
        /* <DEDUP_REMOVED lines=16> */
[----:B-----5:R-:W-:Y:S05]  /*02a0*/  CALL.REL.NOINC `($__internal_3_$__cuda_sm3x_div_rn_noftz_f32_slowpath) ;  /* 0x00000000001c7944 */ /* 0x020fea0003c00000 */
[----:B------:R-:W-:-:S07]  /*02b0*/  IMAD.MOV.U32 R3, RZ, RZ, R0 ;  /* 0x000000ffff037224 */ /* 0x000fce00078e0000 */
.L_x_34:
[----:B------:R-:W-:Y:S05]  /*02c0*/  BSYNC.RECONVERGENT B0 ;  /* 0x0000000000007941 */ /* 0x000fea0003800200 */
.L_x_33:
[----:B-----5:R-:W-:Y:S01]  /*02d0*/  FMUL R3, R10, R3 ;  /* 0x000000030a037220 */ /* 0x020fe20000400000 */
[----:B------:R-:W-:-:S05]  /*02e0*/  IMAD.WIDE R12, R13, 0x4, R8 ;  /* 0x000000040d0c7825 */ /* 0x000fca00078e0208 */
[----:B------:R1:W-:Y:S01]  /*02f0*/  STG.E desc[UR6][R12.64], R3 ;  /* 0x000000030c007986 */ /* 0x0003e2000c101906 */
[----:B------:R-:W-:Y:S05]  /*0300*/  @!P2 BRA `(.L_x_35) ;  /* 0xfffffffc0078a947 */ /* 0x000fea000383ffff */
[----:B------:R-:W-:Y:S05]  /*0310*/  EXIT ;  /* 0x000000000000794d */ /* 0x000fea0003800000 */
        .weak           $__internal_3_$__cuda_sm3x_div_rn_noftz_f32_slowpath
        .type           $__internal_3_$__cuda_sm3x_div_rn_noftz_f32_slowpath,@function
        .size           $__internal_3_$__cuda_sm3x_div_rn_noftz_f32_slowpath,(.L_x_77 - $__internal_3_$__cuda_sm3x_div_rn_noftz_f32_slowpath)
$__internal_3_$__cuda_sm3x_div_rn_noftz_f32_slowpath:
        /* <DEDUP_REMOVED lines=36> */
.L_x_37:
[----:B------:R-:W-:Y:S01]  /*0560*/  LEA R0, R14, 0xc0800000, 0x17 ;  /* 0xc08000000e007811 */ /* 0x000fe200078eb8ff */
[----:B------:R-:W-:Y:S04]  /*0570*/  BSSY.RECONVERGENT B2, `(.L_x_42) ;  /* 0x0000036000027945 */ /* 0x000fe80003800200 */
[----:B------:R-:W-:Y:S02]  /*0580*/  IMAD.IADD R18, R17, 0x1, -R0 ;  /* 0x0000000111127824 */ /* 0x000fe400078e0a00 */
[----:B------:R-:W-:Y:S02]  /*0590*/  VIADD R17, R20, 0xffffff81 ;  /* 0xffffff8114117836 */ /* 0x000fe40000000000 */
[----:B------:R-:W0:Y:S01]  /*05a0*/  MUFU.RCP R3, R18 ;  /* 0x0000001200037308 */ /* 0x000e220000001000 */
[----:B------:R-:W-:Y:S01]  /*05b0*/  FADD.FTZ R19, -R18, -RZ ;  /* 0x800000ff12137221 */ /* 0x000fe20000010100 */
[----:B------:R-:W-:-:S03]  /*05c0*/  IMAD R0, R17, -0x800000, R16 ;  /* 0xff80000011007824 */ /* 0x000fc600078e0210 */
[----:B0-----:R-:W-:-:S04]  /*05d0*/  FFMA R20, R3, R19, 1 ;  /* 0x3f80000003147423 */ /* 0x001fc80000000013 */
[----:B------:R-:W-:-:S04]  /*05e0*/  FFMA R3, R3, R20, R3 ;  /* 0x0000001403037223 */ /* 0x000fc80000000003 */
[----:B------:R-:W-:-:S04]  /*05f0*/  FFMA R16, R0, R3, RZ ;  /* 0x0000000300107223 */ /* 0x000fc800000000ff */
[----:B------:R-:W-:-:S04]  /*0600*/  FFMA R20, R19, R16, R0 ;  /* 0x0000001013147223 */ /* 0x000fc80000000000 */
[----:B------:R-:W-:Y:S01]  /*0610*/  FFMA R20, R3, R20, R16 ;  /* 0x0000001403147223 */ /* 0x000fe20000000010 */
[----:B------:R-:W-:-:S03]  /*0620*/  IADD3 R16, PT, PT, R17, 0x7f, -R14 ;  /* 0x0000007f11107810 */ /* 0x000fc60007ffe80e */
[----:B------:R-:W-:Y:S01]  /*0630*/  FFMA R19, R19, R20, R0 ;  /* 0x0000001413137223 */ /* 0x000fe20000000000 */
[----:B------:R-:W-:-:S03]  /*0640*/  IADD3 R15, PT, PT, R16, R15, RZ ;  /* 0x0000000f100f7210 */ /* 0x000fc60007ffe0ff */
        /* <DEDUP_REMOVED lines=14> */
[-CC-:B------:R-:W-:Y:S01]  /*0730*/  FFMA.RZ R14, R3, R19.reuse, R20.reuse ;  /* 0x00000013030e7223 */ /* 0x180fe2000000c014 */
        /* <DEDUP_REMOVED lines=21> */
.L_x_44:
[----:B------:R-:W-:-:S04]  /*0890*/  LOP3.LUT R0, R0, 0x80000000, RZ, 0xc0, !PT ;  /* 0x8000000000007812 */ /* 0x000fc800078ec0ff */
[----:B------:R-:W-:Y:S01]  /*08a0*/  LOP3.LUT R0, R0, 0x7f800000, RZ, 0xfc, !PT ;  /* 0x7f80000000007812 */ /* 0x000fe200078efcff */
[----:B------:R-:W-:Y:S06]  /*08b0*/  BRA `(.L_x_45) ;  /* 0x0000000000047947 */ /* 0x000fec0003800000 */
.L_x_43:
[----:B------:R-:W-:-:S07]  /*08c0*/  IMAD R0, R15, 0x800000, R0 ;  /* 0x008000000f007824 */ /* 0x000fce00078e0200 */
.L_x_45:
[----:B------:R-:W-:Y:S05]  /*08d0*/  BSYNC.RECONVERGENT B2 ;  /* 0x0000000000027941 */ /* 0x000fea0003800200 */
.L_x_42:
[----:B------:R-:W-:Y:S05]  /*08e0*/  BRA `(.L_x_46) ;  /* 0x0000000000207947 */ /* 0x000fea0003800000 */
.L_x_41:
[----:B------:R-:W-:-:S04]  /*08f0*/  LOP3.LUT R0, R17, 0x80000000, R16, 0x48, !PT ;  /* 0x8000000011007812 */ /* 0x000fc800078e4810 */
[----:B------:R-:W-:Y:S01]  /*0900*/  LOP3.LUT R0, R0, 0x7f800000, RZ, 0xfc, !PT ;  /* 0x7f80000000007812 */ /* 0x000fe200078efcff */
[----:B------:R-:W-:Y:S06]  /*0910*/  BRA `(.L_x_46) ;  /* 0x0000000000147947 */ /* 0x000fec0003800000 */
.L_x_40:
[----:B------:R-:W-:Y:S01]  /*0920*/  LOP3.LUT R0, R17, 0x80000000, R16, 0x48, !PT ;  /* 0x8000000011007812 */ /* 0x000fe200078e4810 */
[----:B------:R-:W-:Y:S06]  /*0930*/  BRA `(.L_x_46) ;  /* 0x00000000000c7947 */ /* 0x000fec0003800000 */
.L_x_39:
[----:B------:R-:W0:Y:S01]  /*0940*/  MUFU.RSQ R0, -QNAN ;  /* 0xffc0000000007908 */ /* 0x000e220000001400 */
[----:B------:R-:W-:Y:S05]  /*0950*/  BRA `(.L_x_46) ;  /* 0x0000000000047947 */ /* 0x000fea0003800000 */
.L_x_38:
[----:B------:R-:W-:-:S07]  /*0960*/  FADD.FTZ R0, R0, R3 ;  /* 0x0000000300007221 */ /* 0x000fce0000010000 */
.L_x_46:
[----:B------:R-:W-:Y:S05]  /*0970*/  BSYNC.RECONVERGENT B1 ;  /* 0x0000000000017941 */ /* 0x000fea0003800200 */
.L_x_36:
[----:B------:R-:W-:Y:S02]  /*0980*/  IMAD.MOV.U32 R14, RZ, RZ, R12 ;  /* 0x000000ffff0e7224 */ /* 0x000fe400078e000c */
[----:B------:R-:W-:-:S04]  /*0990*/  IMAD.MOV.U32 R15, RZ, RZ, 0x0 ;  /* 0x00000000ff0f7424 */ /* 0x000fc800078e00ff */
[----:B0-----:R-:W-:Y:S05]  /*09a0*/  RET.REL.NODEC R14 `(_Z21fused_silu_mul_kernelIfEvPKT_S2_PS0_i) ;  /* 0xfffffff40e947950 */ /* 0x001fea0003c3ffff */
.L_x_47:
        /* <DEDUP_REMOVED lines=13> */
.L_x_77:


//--------------------- .text._Z28weighted_scatter_reduce_fp32PKfPKiS0_Pfii --------------------------
	.section	.text._Z28weighted_scatter_reduce_fp32PKfPKiS0_Pfii,"ax",@progbits
	.align	128
        .global         _Z28weighted_scatter_reduce_fp32PKfPKiS0_Pfii
        .type           _Z28weighted_scatter_reduce_fp32PKfPKiS0_Pfii,@function
        .size           _Z28weighted_scatter_reduce_fp32PKfPKiS0_Pfii,(.L_x_83 - _Z28weighted_scatter_reduce_fp32PKfPKiS0_Pfii)
        .other          _Z28weighted_scatter_reduce_fp32PKfPKiS0_Pfii,@"STO_CUDA_ENTRY STV_DEFAULT"
_Z28weighted_scatter_reduce_fp32PKfPKiS0_Pfii:
.text._Z28weighted_scatter_reduce_fp32PKfPKiS0_Pfii:
[----:B------:R-:W-:Y:S01]  /*0000*/  LDC R1, c[0x0][0x37c] ;  /* 0x0000df00ff017b82 */ /* 0x000fe20000000800 */
[----:B------:R-:W0:Y:S07]  /*0010*/  S2R R23, SR_TID.X ;  /* 0x0000000000177919 */ /* 0x000e2e0000002100 */
[----:B------:R-:W0:Y:S01]  /*0020*/  S2UR UR4, SR_CTAID.X ;  /* 0x00000000000479c3 */ /* 0x000e220000002500 */
[----:B------:R-:W1:Y:S07]  /*0030*/  LDCU.64 UR6, c[0x0][0x3a0] ;  /* 0x00007400ff0677ac */ /* 0x000e6e0008000a00 */
[----:B------:R-:W0:Y:S01]  /*0040*/  LDC R2, c[0x0][0x360] ;  /* 0x0000d800ff027b82 */ /* 0x000e220000000800 */
[----:B------:R-:W2:Y:S01]  /*0050*/  LDCU UR5, c[0x0][0x370] ;  /* 0x00006e00ff0577ac */ /* 0x000ea20008000800 */
[----:B-1----:R-:W-:-:S05]  /*0060*/  MOV R18, UR7 ;  /* 0x0000000700127c02 */ /* 0x002fca0008000f00 */
[----:B------:R-:W-:Y:S02]  /*0070*/  IMAD R0, R18, UR6, RZ ;  /* 0x0000000612007c24 */ /* 0x000fe4000f8e02ff */
[C---:B0-----:R-:W-:Y:S02]  /*0080*/  IMAD R23, R2.reuse, UR4, R23 ;  /* 0x0000000402177c24 */ /* 0x041fe4000f8e0217 */
[----:B--2---:R-:W-:-:S03]  /*0090*/  IMAD R2, R2, UR5, RZ ;  /* 0x0000000502027c24 */ /* 0x004fc6000f8e02ff */
[----:B------:R-:W-:-:S13]  /*00a0*/  ISETP.GE.AND P0, PT, R23, R0, PT ;  /* 0x000000001700720c */ /* 0x000fda0003f06270 */
[----:B------:R-:W-:Y:S05]  /*00b0*/  @P0 EXIT ;  /* 0x000000000000094d */ /* 0x000fea0003800000 */
[----:B------:R-:W0:Y:S01]  /*00c0*/  I2F.U32.RP R8, R2 ;  /* 0x0000000200087306 */ /* 0x000e220000209000 */
[C---:B------:R-:W-:Y:S01]  /*00d0*/  IMAD.IADD R3, R2.reuse, 0x1, R23 ;  /* 0x0000000102037824 */ /* 0x040fe200078e0217 */
[----:B------:R-:W-:Y:S01]  /*00e0*/  IADD3 R9, PT, PT, RZ, -R2, RZ ;  /* 0x80000002ff097210 */ /* 0x000fe20007ffe0ff */
[----:B------:R-:W1:Y:S01]  /*00f0*/  LDCU.64 UR4, c[0x0][0x358] ;  /* 0x00006b00ff0477ac */ /* 0x000e620008000a00 */
[----:B------:R-:W-:Y:S01]  /*0100*/  ISETP.NE.U32.AND P2, PT, R2, RZ, PT ;  /* 0x000000ff0200720c */ /* 0x000fe20003f45070 */
[----:B------:R-:W-:Y:S01]  /*0110*/  BSSY.RECONVERGENT B0, `(.L_x_48) ;  /* 0x000004b000007945 */ /* 0x000fe20003800200 */
[----:B------:R-:W-:Y:S01]  /*0120*/  ISETP.GE.AND P0, PT, R3, R0, PT ;  /* 0x000000000300720c */ /* 0x000fe20003f06270 */
[----:B------:R-:W2:Y:S01]  /*0130*/  LDCU UR6, c[0x0][0x3a4] ;  /* 0x00007480ff0677ac */ /* 0x000ea20008000800 */
[----:B------:R-:W-:Y:S02]  /*0140*/  VIMNMX R6, PT, PT, R0, R3, !PT ;  /* 0x0000000300067248 */ /* 0x000fe40007fe0100 */
[----:B------:R-:W-:-:S04]  /*0150*/  SEL R7, RZ, 0x1, P0 ;  /* 0x00000001ff077807 */ /* 0x000fc80000000000 */
[----:B------:R-:W-:Y:S01]  /*0160*/  IADD3 R3, PT, PT, R6, -R3, -R7 ;  /* 0x8000000306037210 */ /* 0x000fe20007ffe807 */
[----:B0-----:R-:W0:Y:S02]  /*0170*/  MUFU.RCP R8, R8 ;  /* 0x0000000800087308 */ /* 0x001e240000001000 */
[----:B0-----:R-:W-:-:S06]  /*0180*/  VIADD R4, R8, 0xffffffe ;  /* 0x0ffffffe08047836 */ /* 0x001fcc0000000000 */
[----:B------:R0:W3:Y:S02]  /*0190*/  F2I.FTZ.U32.TRUNC.NTZ R5, R4 ;  /* 0x0000000400057305 */ /* 0x0000e4000021f000 */
[----:B0-----:R-:W-:Y:S02]  /*01a0*/  HFMA2 R4, -RZ, RZ, 0, 0 ;  /* 0x00000000ff047431 */ /* 0x001fe400000001ff */
[----:B---3--:R-:W-:-:S04]  /*01b0*/  IMAD R9, R9, R5, RZ ;  /* 0x0000000509097224 */ /* 0x008fc800078e02ff */
[----:B------:R-:W-:-:S06]  /*01c0*/  IMAD.HI.U32 R8, R5, R9, R4 ;  /* 0x0000000905087227 */ /* 0x000fcc00078e0004 */
[----:B------:R-:W-:-:S04]  /*01d0*/  IMAD.HI.U32 R8, R8, R3, RZ ;  /* 0x0000000308087227 */ /* 0x000fc800078e00ff */
[----:B------:R-:W-:-:S04]  /*01e0*/  IMAD.MOV R4, RZ, RZ, -R8 ;  /* 0x000000ffff047224 */ /* 0x000fc800078e0a08 */
[----:B------:R-:W-:-:S05]  /*01f0*/  IMAD R3, R2, R4, R3 ;  /* 0x0000000402037224 */ /* 0x000fca00078e0203 */
[----:B------:R-:W-:-:S13]  /*0200*/  ISETP.GE.U32.AND P0, PT, R3, R2, PT ;  /* 0x000000020300720c */ /* 0x000fda0003f06070 */
[----:B------:R-:W-:Y:S01]  /*0210*/  @P0 IADD3 R3, PT, PT, -R2, R3, RZ ;  /* 0x0000000302030210 */ /* 0x000fe20007ffe1ff */
[----:B------:R-:W-:-:S03]  /*0220*/  @P0 VIADD R8, R8, 0x1 ;  /* 0x0000000108080836 */ /* 0x000fc60000000000 */
[----:B------:R-:W-:-:S13]  /*0230*/  ISETP.GE.U32.AND P1, PT, R3, R2, PT ;  /* 0x000000020300720c */ /* 0x000fda0003f26070 */
[----:B------:R-:W-:Y:S02]  /*0240*/  @P1 IADD3 R8, PT, PT, R8, 0x1, RZ ;  /* 0x0000000108081810 */ /* 0x000fe40007ffe0ff */
[----:B------:R-:W-:-:S05]  /*0250*/  @!P2 LOP3.LUT R8, RZ, R2, RZ, 0x33, !PT ;  /* 0x00000002ff08a212 */ /* 0x000fca00078e33ff */
[----:B------:R-:W-:-:S05]  /*0260*/  IMAD.IADD R12, R7, 0x1, R8 ;  /* 0x00000001070c7824 */ /* 0x000fca00078e0208 */
[C---:B------:R-:W-:Y:S02]  /*0270*/  LOP3.LUT R3, R12.reuse, 0x3, RZ, 0xc0, !PT ;  /* 0x000000030c037812 */ /* 0x040fe400078ec0ff */
[----:B------:R-:W-:Y:S02]  /*0280*/  ISETP.GE.U32.AND P0, PT, R12, 0x3, PT ;  /* 0x000000030c00780c */ /* 0x000fe40003f06070 */
[----:B------:R-:W-:-:S13]  /*0290*/  ISETP.NE.AND P1, PT, R3, 0x3, PT ;  /* 0x000000030300780c */ /* 0x000fda0003f25270 */
[----:B-12---:R-:W-:Y:S05]  /*02a0*/  @!P1 BRA `(.L_x_49) ;  /* 0x0000000000c49947 */ /* 0x006fea0003800000 */
[-C--:B------:R-:W-:Y:S01]  /*02b0*/  IABS R3, R18.reuse ;  /* 0x0000001200037213 */ /* 0x080fe20000000000 */
[----:B------:R-:W0:Y:S01]  /*02c0*/  LDC.64 R10, c[0x0][0x390] ;  /* 0x0000e400ff0a7b82 */ /* 0x000e220000000a00 */
[----:B------:R-:W-:Y:S02]  /*02d0*/  IADD3 R12, PT, PT, R12, 0x1, RZ ;  /* 0x000000010c0c7810 */ /* 0x000fe40007ffe0ff */
[----:B------:R-:W1:Y:S01]  /*02e0*/  I2F.RP R14, R3 ;  /* 0x00000003000e7306 */ /* 0x000e620000209400 */
[----:B------:R-:W-:Y:S02]  /*02f0*/  ISETP.NE.AND P1, PT, R18, RZ, PT ;  /* 0x000000ff1200720c */ /* 0x000fe40003f25270 */
[----:B------:R-:W-:Y:S01]  /*0300*/  LOP3.LUT R21, R12, 0x3, RZ, 0xc0, !PT ;  /* 0x000000030c157812 */ /* 0x000fe200078ec0ff */
[----:B------:R-:W-:Y:S01]  /*0310*/  IMAD.MOV.U32 R12, RZ, RZ, RZ ;  /* 0x000000ffff0c7224 */ /* 0x000fe200078e00ff */
[----:B------:R-:W2:Y:S01]  /*0320*/  LDC.64 R8, c[0x0][0x398] ;  /* 0x0000e600ff087b82 */ /* 0x000ea20000000a00 */
[----:B------:R-:W-:-:S02]  /*0330*/  LOP3.LUT R20, RZ, R18, RZ, 0x33, !PT ;  /* 0x00000012ff147212 */ /* 0x000fc400078e33ff */
[----:B------:R-:W-:-:S05]  /*0340*/  IADD3 R21, PT, PT, -R21, RZ, RZ ;  /* 0x000000ff15157210 */ /* 0x000fca0007ffe1ff */
[----:B------:R-:W3:Y:S01]  /*0350*/  LDC.64 R6, c[0x0][0x380] ;  /* 0x0000e000ff067b82 */ /* 0x000ee20000000a00 */
[----:B-1----:R-:W1:Y:S07]  /*0360*/  MUFU.RCP R14, R14 ;  /* 0x0000000e000e7308 */ /* 0x002e6e0000001000 */
[----:B------:R-:W4:Y:S01]  /*0370*/  LDC.64 R4, c[0x0][0x388] ;  /* 0x0000e200ff047b82 */ /* 0x000f220000000a00 */
[----:B-1----:R-:W-:-:S06]  /*0380*/  IADD3 R13, PT, PT, R14, 0xffffffe, RZ ;  /* 0x0ffffffe0e0d7810 */ /* 0x002fcc0007ffe0ff */
[----:B------:R-:W1:Y:S02]  /*0390*/  F2I.FTZ.U32.TRUNC.NTZ R13, R13 ;  /* 0x0000000d000d7305 */ /* 0x000e64000021f000 */
[----:B-1----:R-:W-:-:S04]  /*03a0*/  IMAD.MOV R16, RZ, RZ, -R13 ;  /* 0x000000ffff107224 */ /* 0x002fc800078e0a0d */
[----:B------:R-:W-:-:S04]  /*03b0*/  IMAD R19, R16, R3, RZ ;  /* 0x0000000310137224 */ /* 0x000fc800078e02ff */
[----:B0-23--:R-:W-:-:S07]  /*03c0*/  IMAD.HI.U32 R19, R13, R19, R12 ;  /* 0x000000130d137227 */ /* 0x00dfce00078e000c */
.L_x_50:
[----:B------:R-:W-:Y:S01]  /*03d0*/  IABS R14, R23 ;  /* 0x00000017000e7213 */ /* 0x000fe20000000000 */
[----:B------:R-:W-:-:S04]  /*03e0*/  IMAD.U32 R18, RZ, RZ, UR6 ;  /* 0x00000006ff127e24 */ /* 0x000fc8000f8e00ff */
[----:B------:R-:W-:Y:S01]  /*03f0*/  IMAD.HI.U32 R12, R19, R14, RZ ;  /* 0x0000000e130c7227 */ /* 0x000fe200078e00ff */
[----:B------:R-:W-:-:S04]  /*0400*/  IABS R15, R18 ;  /* 0x00000012000f7213 */ /* 0x000fc80000000000 */
[----:B------:R-:W-:-:S05]  /*0410*/  IADD3 R13, PT, PT, -R12, RZ, RZ ;  /* 0x000000ff0c0d7210 */ /* 0x000fca0007ffe1ff */
[----:B------:R-:W-:Y:S01]  /*0420*/  IMAD R14, R15, R13, R14 ;  /* 0x0000000d0f0e7224 */ /* 0x000fe200078e020e */
[----:B------:R-:W-:-:S04]  /*0430*/  LOP3.LUT R13, R23, R18, RZ, 0x3c, !PT ;  /* 0x00000012170d7212 */ /* 0x000fc800078e3cff */
[----:B------:R-:W-:Y:S02]  /*0440*/  ISETP.GT.U32.AND P3, PT, R3, R14, PT ;  /* 0x0000000e0300720c */ /* 0x000fe40003f64070 */
[----:B------:R-:W-:-:S11]  /*0450*/  ISETP.GE.AND P4, PT, R13, RZ, PT ;  /* 0x000000ff0d00720c */ /* 0x000fd60003f86270 */
[----:B------:R-:W-:Y:S01]  /*0460*/  @!P3 IMAD.IADD R14, R14, 0x1, -R15 ;  /* 0x000000010e0eb824 */ /* 0x000fe200078e0a0f */
[----:B------:R-:W-:-:S04]  /*0470*/  @!P3 IADD3 R12, PT, PT, R12, 0x1, RZ ;  /* 0x000000010c0cb810 */ /* 0x000fc80007ffe0ff */
[----:B------:R-:W-:Y:S01]  /*0480*/  ISETP.GE.U32.AND P2, PT, R14, R3, PT ;  /* 0x000000030e00720c */ /* 0x000fe20003f46070 */
[----:B------:R-:W-:-:S06]  /*0490*/  IMAD.WIDE R14, R23, 0x4, R6 ;  /* 0x00000004170e7825 */ /* 0x000fcc00078e0206 */
[----:B------:R-:W2:Y:S06]  /*04a0*/  LDG.E.CONSTANT R15, desc[UR4][R14.64] ;  /* 0x000000040e0f7981 */ /* 0x000eac000c1e9900 */
[----:B------:R-:W-:-:S05]  /*04b0*/  @P2 VIADD R12, R12, 0x1 ;  /* 0x000000010c0c2836 */ /* 0x000fca0000000000 */
[----:B------:R-:W-:-:S04]  /*04c0*/  @!P4 IADD3 R12, PT, PT, -R12, RZ, RZ ;  /* 0x000000ff0c0cc210 */ /* 0x000fc80007ffe1ff */
[----:B0-----:R-:W-:-:S05]  /*04d0*/  SEL R25, R20, R12, !P1 ;  /* 0x0000000c14197207 */ /* 0x001fca0004800000 */
[----:B----4-:R-:W-:-:S04]  /*04e0*/  IMAD.WIDE R12, R25, 0x4, R4 ;  /* 0x00000004190c7825 */ /* 0x010fc800078e0204 */
[----:B------:R-:W-:Y:S02]  /*04f0*/  IMAD.WIDE R16, R25, 0x4, R10 ;  /* 0x0000000419107825 */ /* 0x000fe400078e020a */
[----:B------:R-:W3:Y:S04]  /*0500*/  LDG.E.CONSTANT R12, desc[UR4][R12.64] ;  /* 0x000000040c0c7981 */ /* 0x000ee8000c1e9900 */
[----:B------:R-:W2:Y:S01]  /*0510*/  LDG.E.CONSTANT R16, desc[UR4][R16.64] ;  /* 0x0000000410107981 */ /* 0x000ea2000c1e9900 */
[----:B------:R-:W-:Y:S01]  /*0520*/  IMAD.MOV R25, RZ, RZ, -R25 ;  /* 0x000000ffff197224 */ /* 0x000fe200078e0a19 */
[----:B------:R-:W-:-:S03]  /*0530*/  IADD3 R21, PT, PT, R21, 0x1, RZ ;  /* 0x0000000115157810 */ /* 0x000fc60007ffe0ff */
[--C-:B------:R-:W-:Y:S01]  /*0540*/  IMAD R25, R18, R25, R23.reuse ;  /* 0x0000001912197224 */ /* 0x100fe200078e0217 */
[----:B------:R-:W-:Y:S01]  /*0550*/  ISETP.NE.AND P2, PT, R21, RZ, PT ;  /* 0x000000ff1500720c */ /* 0x000fe20003f45270 */
[----:B------:R-:W-:Y:S02]  /*0560*/  IMAD.IADD R23, R2, 0x1, R23 ;  /* 0x0000000102177824 */ /* 0x000fe400078e0217 */
[----:B---3--:R-:W-:Y:S02]  /*0570*/  IMAD R25, R12, R18, R25 ;  /* 0x000000120c197224 */ /* 0x008fe400078e0219 */
[----:B--2---:R-:W-:Y:S02]  /*0580*/  FMUL R27, R16, R15 ;  /* 0x0000000f101b7220 */ /* 0x004fe40000400000 */
[----:B------:R-:W-:-:S05]  /*0590*/  IMAD.WIDE R24, R25, 0x4, R8 ;  /* 0x0000000419187825 */ /* 0x000fca00078e0208 */
[----:B------:R0:W-:Y:S01]  /*05a0*/  REDG.E.ADD.F32.FTZ.RN.STRONG.GPU desc[UR4][R24.64], R27 ;  /* 0x0000001b180079a6 */ /* 0x0001e2000c12f304 */
[----:B------:R-:W-:Y:S05]  /*05b0*/  @P2 BRA `(.L_x_50) ;  /* 0xfffffffc00842947 */ /* 0x000fea000383ffff */
.L_x_49:
[----:B------:R-:W-:Y:S05]  /*05c0*/  BSYNC.RECONVERGENT B0 ;  /* 0x0000000000007941 */ /* 0x000fea0003800200 */
.L_x_48:
[----:B------:R-:W-:Y:S05]  /*05d0*/  @!P0 EXIT ;  /* 0x000000000000894d */ /* 0x000fea0003800000 */
[----:B------:R-:W-:Y:S01]  /*05e0*/  IABS R4, R18 ;  /* 0x0000001200047213 */ /* 0x000fe20000000000 */
[----:B------:R-:W1:Y:S03]  /*05f0*/  LDC R5, c[0x0][0x3a4] ;  /* 0x0000e900ff057b82 */ /* 0x000e660000000800 */
[----:B------:R-:W2:Y:S05]  /*0600*/  I2F.RP R3, R4 ;  /* 0x0000000400037306 */ /* 0x000eaa0000209400 */
[----:B------:R-:W3:Y:S08]  /*0610*/  LDC.64 R10, c[0x0][0x390] ;  /* 0x0000e400ff0a7b82 */ /* 0x000ef00000000a00 */
[----:B------:R-:W4:Y:S01]  /*0620*/  LDC.64 R12, c[0x0][0x398] ;  /* 0x0000e600ff0c7b82 */ /* 0x000f220000000a00 */
[----:B--2---:R-:W2:Y:S07]  /*0630*/  MUFU.RCP R3, R3 ;  /* 0x0000000300037308 */ /* 0x004eae0000001000 */
[----:B------:R-:W0:Y:S08]  /*0640*/  LDC.64 R14, c[0x0][0x380] ;  /* 0x0000e000ff0e7b82 */ /* 0x000e300000000a00 */
[----:B------:R-:W0:Y:S01]  /*0650*/  LDC.64 R16, c[0x0][0x388] ;  /* 0x0000e200ff107b82 */ /* 0x000e220000000a00 */
[----:B--2---:R-:W-:-:S04]  /*0660*/  IADD3 R6, PT, PT, R3, 0xffffffe, RZ ;  /* 0x0ffffffe03067810 */ /* 0x004fc80007ffe0ff */
[----:B------:R2:W5:Y:S02]  /*0670*/  F2I.FTZ.U32.TRUNC.NTZ R7, R6 ;  /* 0x0000000600077305 */ /* 0x000564000021f000 */
[----:B--2---:R-:W-:Y:S01]  /*0680*/  MOV R6, RZ ;  /* 0x000000ff00067202 */ /* 0x004fe20000000f00 */
[----:B-----5:R-:W-:-:S04]  /*0690*/  IMAD.MOV R9, RZ, RZ, -R7 ;  /* 0x000000ffff097224 */ /* 0x020fc800078e0a07 */
[----:B------:R-:W-:-:S04]  /*06a0*/  IMAD R9, R9, R4, RZ ;  /* 0x0000000409097224 */ /* 0x000fc800078e02ff */
[----:B-1-3--:R-:W-:-:S07]  /*06b0*/  IMAD.HI.U32 R3, R7, R9, R6 ;  /* 0x0000000907037227 */ /* 0x00afce00078e0006 */
.L_x_51:
[----:B------:R-:W-:Y:S02]  /*06c0*/  IABS R6, R23 ;  /* 0x0000001700067213 */ /* 0x000fe40000000000 */
[----:B01----:R-:W-:Y:S02]  /*06d0*/  IABS R25, R5 ;  /* 0x0000000500197213 */ /* 0x003fe40000000000 */
[----:B------:R-:W-:Y:S01]  /*06e0*/  IADD3 R24, PT, PT, R2, R23, RZ ;  /* 0x0000001702187210 */ /* 0x000fe20007ffe0ff */
[----:B------:R-:W-:Y:S01]  /*06f0*/  IMAD.HI.U32 R3, R3, R6, RZ ;  /* 0x0000000603037227 */ /* 0x000fe200078e00ff */
[----:B------:R-:W0:Y:S03]  /*0700*/  I2F.RP R8, R25 ;  /* 0x0000001900087306 */ /* 0x000e260000209400 */
[----:B------:R-:W-:-:S04]  /*0710*/  IMAD.MOV R9, RZ, RZ, -R3 ;  /* 0x000000ffff097224 */ /* 0x000fc800078e0a03 */
[----:B------:R-:W-:-:S05]  /*0720*/  IMAD R9, R25, R9, R6 ;  /* 0x0000000919097224 */ /* 0x000fca00078e0206 */
[----:B------:R-:W-:Y:S01]  /*0730*/  ISETP.GT.U32.AND P1, PT, R4, R9, PT ;  /* 0x000000090400720c */ /* 0x000fe20003f24070 */
[----:B0-----:R-:W0:-:S12]  /*0740*/  MUFU.RCP R8, R8 ;  /* 0x0000000800087308 */ /* 0x001e180000001000 */
[----:B------:R-:W-:Y:S01]  /*0750*/  @!P1 IMAD.IADD R9, R9, 0x1, -R25 ;  /* 0x0000000109099824 */ /* 0x000fe200078e0a19 */
[----:B------:R-:W-:-:S04]  /*0760*/  @!P1 IADD3 R3, PT, PT, R3, 0x1, RZ ;  /* 0x0000000103039810 */ /* 0x000fc80007ffe0ff */
[----:B------:R-:W-:Y:S02]  /*0770*/  ISETP.GE.U32.AND P0, PT, R9, R4, PT ;  /* 0x000000040900720c */ /* 0x000fe40003f06070 */
[-C--:B------:R-:W-:Y:S02]  /*0780*/  LOP3.LUT R4, R23, R5.reuse, RZ, 0x3c, !PT ;  /* 0x0000000517047212 */ /* 0x080fe400078e3cff */
[----:B0-----:R-:W-:Y:S02]  /*0790*/  IADD3 R6, PT, PT, R8, 0xffffffe, RZ ;  /* 0x0ffffffe08067810 */ /* 0x001fe40007ffe0ff */
[----:B------:R-:W-:Y:S02]  /*07a0*/  ISETP.GE.AND P2, PT, R4, RZ, PT ;  /* 0x000000ff0400720c */ /* 0x000fe40003f46270 */
[----:B------:R0:W1:Y:S01]  /*07b0*/  F2I.FTZ.U32.TRUNC.NTZ R7, R6 ;  /* 0x0000000600077305 */ /* 0x000062000021f000 */
[----:B------:R-:W-:-:S04]  /*07c0*/  LOP3.LUT R9, RZ, R5, RZ, 0x33, !PT ;  /* 0x00000005ff097212 */ /* 0x000fc800078e33ff */
[----:B------:R-:W-:Y:S01]  /*07d0*/  @P0 VIADD R3, R3, 0x1 ;  /* 0x0000000103030836 */ /* 0x000fe20000000000 */
[----:B------:R-:W-:Y:S01]  /*07e0*/  ISETP.NE.AND P0, PT, R5, RZ, PT ;  /* 0x000000ff0500720c */ /* 0x000fe20003f05270 */
[----:B0-----:R-:W-:-:S04]  /*07f0*/  IMAD.MOV.U32 R6, RZ, RZ, RZ ;  /* 0x000000ffff067224 */ /* 0x001fc800078e00ff */
[----:B------:R-:W-:Y:S01]  /*0800*/  @!P2 IMAD.MOV R3, RZ, RZ, -R3 ;  /* 0x000000ffff03a224 */ /* 0x000fe200078e0a03 */
[----:B-1----:R-:W-:-:S04]  /*0810*/  IADD3 R4, PT, PT, RZ, -R7, RZ ;  /* 0x80000007ff047210 */ /* 0x002fc80007ffe0ff */
[----:B------:R-:W-:Y:S01]  /*0820*/  SEL R21, R9, R3, !P0 ;  /* 0x0000000309157207 */ /* 0x000fe20004000000 */
[----:B------:R-:W-:Y:S01]  /*0830*/  IMAD R19, R4, R25, RZ ;  /* 0x0000001904137224 */ /* 0x000fe200078e02ff */
[----:B------:R-:W-:-:S03]  /*0840*/  IABS R4, R24 ;  /* 0x0000001800047213 */ /* 0x000fc60000000000 */
[----:B------:R-:W-:-:S04]  /*0850*/  IMAD.WIDE R26, R21, 0x4, R16 ;  /* 0x00000004151a7825 */ /* 0x000fc800078e0210 */
[----:B------:R-:W-:Y:S02]  /*0860*/  IMAD.HI.U32 R3, R7, R19, R6 ;  /* 0x0000001307037227 */ /* 0x000fe400078e0006 */
[----:B------:R-:W2:Y:S02]  /*0870*/  LDG.E.CONSTANT R26, desc[UR4][R26.64] ;  /* 0x000000041a1a7981 */ /* 0x000ea4000c1e9900 */
[----:B------:R-:W-:-:S04]  /*0880*/  IMAD.WIDE R6, R21, 0x4, R10 ;  /* 0x0000000415067825 */ /* 0x000fc800078e020a */
[----:B------:R-:W-:Y:S02]  /*0890*/  IMAD.WIDE R18, R23, 0x4, R14 ;  /* 0x0000000417127825 */ /* 0x000fe400078e020e */
[----:B------:R0:W3:Y:S02]  /*08a0*/  LDG.E.CONSTANT R7, desc[UR4][R6.64] ;  /* 0x0000000406077981 */ /* 0x0000e4000c1e9900 */
[----:B------:R-:W-:Y:S02]  /*08b0*/  IMAD.HI.U32 R8, R3, R4, RZ ;  /* 0x0000000403087227 */ /* 0x000fe400078e00ff */
[----:B------:R1:W3:Y:S03]  /*08c0*/  LDG.E.CONSTANT R28, desc[UR4][R18.64] ;  /* 0x00000004121c7981 */ /* 0x0002e6000c1e9900 */
[----:B------:R-:W-:-:S05]  /*08d0*/  IADD3 R29, PT, PT, -R8, RZ, RZ ;  /* 0x000000ff081d7210 */ /* 0x000fca0007ffe1ff */
[----:B------:R-:W-:Y:S02]  /*08e0*/  IMAD R29, R25, R29, R4 ;  /* 0x0000001d191d7224 */ /* 0x000fe400078e0204 */
[----:B------:R-:W-:-:S05]  /*08f0*/  IMAD.MOV.U32 R4, RZ, RZ, R25 ;  /* 0x000000ffff047224 */ /* 0x000fca00078e0019 */
[----:B------:R-:W-:Y:S02]  /*0900*/  ISETP.GT.U32.AND P2, PT, R4, R29, PT ;  /* 0x0000001d0400720c */ /* 0x000fe40003f44070 */
[----:B------:R-:W-:-:S11]  /*0910*/  LOP3.LUT R20, R24, R5, RZ, 0x3c, !PT ;  /* 0x0000000518147212 */ /* 0x000fd600078e3cff */
[----:B------:R-:W-:-:S04]  /*0920*/  @!P2 IADD3 R29, PT, PT, R29, -R25, RZ ;  /* 0x800000191d1da210 */ /* 0x000fc80007ffe0ff */
[----:B------:R-:W-:Y:S02]  /*0930*/  ISETP.GE.U32.AND P1, PT, R29, R4, PT ;  /* 0x000000041d00720c */ /* 0x000fe40003f26070 */
[----:B------:R-:W-:Y:S01]  /*0940*/  ISETP.GE.AND P3, PT, R20, RZ, PT ;  /* 0x000000ff1400720c */ /* 0x000fe20003f66270 */
[----:B------:R-:W-:-:S10]  /*0950*/  @!P2 VIADD R8, R8, 0x1 ;  /* 0x000000010808a836 */ /* 0x000fd40000000000 */
[----:B------:R-:W-:-:S05]  /*0960*/  @P1 IADD3 R8, PT, PT, R8, 0x1, RZ ;  /* 0x0000000108081810 */ /* 0x000fca0007ffe0ff */
[----:B------:R-:W-:-:S05]  /*0970*/  @!P3 IMAD.MOV R8, RZ, RZ, -R8 ;  /* 0x000000ffff08b224 */ /* 0x000fca00078e0a08 */
[----:B0-----:R-:W-:Y:S02]  /*0980*/  SEL R6, R9, R8, !P0 ;  /* 0x0000000809067207 */ /* 0x001fe40004000000 */
[----:B------:R-:W-:-:S03]  /*0990*/  IADD3 R8, PT, PT, -R21, RZ, RZ ;  /* 0x000000ff15087210 */ /* 0x000fc60007ffe1ff */
[----:B------:R-:W-:-:S06]  /*09a0*/  IMAD.WIDE R20, R6, 0x4, R16 ;  /* 0x0000000406147825 */ /* 0x000fcc00078e0210 */
[----:B------:R-:W5:Y:S01]  /*09b0*/  LDG.E.CONSTANT R20, desc[UR4][R20.64] ;  /* 0x0000000414147981 */ /* 0x000f62000c1e9900 */
[----:B------:R-:W-:Y:S02]  /*09c0*/  IMAD R8, R5, R8, R23 ;  /* 0x0000000805087224 */ /* 0x000fe400078e0217 */
[----:B------:R-:W-:-:S04]  /*09d0*/  IMAD.WIDE R22, R6, 0x4, R10 ;  /* 0x0000000406167825 */ /* 0x000fc800078e020a */
[C---:B-1----:R-:W-:Y:S02]  /*09e0*/  IMAD.WIDE R18, R2.reuse, 0x4, R18 ;  /* 0x0000000402127825 */ /* 0x042fe400078e0212 */
[----:B------:R-:W5:Y:S04]  /*09f0*/  LDG.E.CONSTANT R22, desc[UR4][R22.64] ;  /* 0x0000000416167981 */ /* 0x000f68000c1e9900 */
[----:B------:R0:W5:Y:S02]  /*0a00*/  LDG.E.CONSTANT R29, desc[UR4][R18.64] ;  /* 0x00000004121d7981 */ /* 0x000164000c1e9900 */
[----:B0-----:R-:W-:-:S04]  /*0a10*/  IMAD.WIDE R18, R2, 0x4, R18 ;  /* 0x0000000402127825 */ /* 0x001fc800078e0212 */
[----:B--2---:R-:W-:Y:S02]  /*0a20*/  IMAD R27, R26, R5, R8 ;  /* 0x000000051a1b7224 */ /* 0x004fe400078e0208 */
[----:B------:R-:W-:Y:S02]  /*0a30*/  IMAD.IADD R8, R2, 0x1, R24 ;  /* 0x0000000102087824 */ /* 0x000fe400078e0218 */
[----:B---3--:R-:W-:-:S03]  /*0a40*/  FMUL R7, R7, R28 ;  /* 0x0000001c07077220 */ /* 0x008fc60000400000 */
[----:B------:R-:W-:-:S05]  /*0a50*/  IABS R28, R8 ;  /* 0x00000008001c7213 */ /* 0x000fca0000000000 */
[----:B------:R-:W-:-:S05]  /*0a60*/  IMAD.HI.U32 R21, R3, R28, RZ ;  /* 0x0000001c03157227 */ /* 0x000fca00078e00ff */
[----:B------:R-:W-:-:S05]  /*0a70*/  IADD3 R23, PT, PT, -R21, RZ, RZ ;  /* 0x000000ff15177210 */ /* 0x000fca0007ffe1ff */
[----:B------:R-:W-:-:S05]  /*0a80*/  IMAD R23, R25, R23, R28 ;  /* 0x0000001719177224 */ /* 0x000fca00078e021c */
[----:B------:R-:W-:-:S13]  /*0a90*/  ISETP.GT.U32.AND P2, PT, R4, R23, PT ;  /* 0x000000170400720c */ /* 0x000fda0003f44070 */
[----:B------:R-:W-:-:S05]  /*0aa0*/  @!P2 IMAD.IADD R23, R23, 0x1, -R25 ;  /* 0x000000011717a824 */ /* 0x000fca00078e0a19 */
[----:B------:R-:W-:Y:S02]  /*0ab0*/  ISETP.GE.U32.AND P1, PT, R23, R4, PT ;  /* 0x000000041700720c */ /* 0x000fe40003f26070 */
[----:B------:R-:W-:-:S04]  /*0ac0*/  LOP3.LUT R23, R8, R5, RZ, 0x3c, !PT ;  /* 0x0000000508177212 */ /* 0x000fc800078e3cff */
[----:B------:R-:W-:Y:S02]  /*0ad0*/  ISETP.GE.AND P3, PT, R23, RZ, PT ;  /* 0x000000ff1700720c */ /* 0x000fe40003f66270 */
[----:B------:R-:W-:Y:S02]  /*0ae0*/  @!P2 IADD3 R21, PT, PT, R21, 0x1, RZ ;  /* 0x000000011515a810 */ /* 0x000fe40007ffe0ff */
[----:B------:R-:W-:-:S03]  /*0af0*/  IADD3 R23, PT, PT, -R6, RZ, RZ ;  /* 0x000000ff06177210 */ /* 0x000fc60007ffe1ff */
[----:B------:R-:W-:Y:S02]  /*0b00*/  @P1 VIADD R21, R21, 0x1 ;  /* 0x0000000115151836 */ /* 0x000fe40000000000 */
[----:B----4-:R-:W-:-:S04]  /*0b10*/  IMAD.WIDE R26, R27, 0x4, R12 ;  /* 0x000000041b1a7825 */ /* 0x010fc800078e020c */
[----:B------:R-:W-:Y:S01]  /*0b20*/  @!P3 IADD3 R21, PT, PT, -R21, RZ, RZ ;  /* 0x000000ff1515b210 */ /* 0x000fe20007ffe1ff */
[----:B------:R-:W-:Y:S01]  /*0b30*/  IMAD R23, R5, R23, R24 ;  /* 0x0000001705177224 */ /* 0x000fe200078e0218 */
[----:B------:R0:W-:Y:S01]  /*0b40*/  REDG.E.ADD.F32.FTZ.RN.STRONG.GPU desc[UR4][R26.64], R7 ;  /* 0x000000071a0079a6 */ /* 0x0001e2000c12f304 */
[----:B------:R-:W-:Y:S01]  /*0b50*/  IMAD.IADD R6, R2, 0x1, R8 ;  /* 0x0000000102067824 */ /* 0x000fe200078e0208 */
[----:B------:R-:W-:Y:S01]  /*0b60*/  SEL R21, R9, R21, !P0 ;  /* 0x0000001509157207 */ /* 0x000fe20004000000 */
[----:B-----5:R-:W-:-:S03]  /*0b70*/  IMAD R23, R20, R5, R23 ;  /* 0x0000000514177224 */ /* 0x020fc600078e0217 */
[----:B------:R-:W-:Y:S02]  /*0b80*/  IADD3 R20, PT, PT, -R21, RZ, RZ ;  /* 0x000000ff15147210 */ /* 0x000fe40007ffe1ff */
[----:B------:R-:W-:Y:S01]  /*0b90*/  IABS R28, R6 ;  /* 0x00000006001c7213 */ /* 0x000fe20000000000 */
[----:B0-----:R-:W-:Y:S01]  /*0ba0*/  IMAD.WIDE R26, R2, 0x4, R18 ;  /* 0x00000004021a7825 */ /* 0x001fe200078e0212 */
[----:B------:R-:W2:Y:S05]  /*0bb0*/  LDG.E.CONSTANT R7, desc[UR4][R18.64] ;  /* 0x0000000412077981 */ /* 0x000eaa000c1e9900 */
[----:B------:R0:W3:Y:S01]  /*0bc0*/  LDG.E.CONSTANT R26, desc[UR4][R26.64] ;  /* 0x000000041a1a7981 */ /* 0x0000e2000c1e9900 */
[----:B------:R-:W-:Y:S01]  /*0bd0*/  FMUL R22, R22, R29 ;  /* 0x0000001d16167220 */ /* 0x000fe20000400000 */
[----:B0-----:R-:W-:-:S02]  /*0be0*/  IMAD R27, R5, R20, R8 ;  /* 0x00000014051b7224 */ /* 0x001fc400078e0208 */
[----:B------:R-:W-:-:S05]  /*0bf0*/  IMAD.HI.U32 R8, R3, R28, RZ ;  /* 0x0000001c03087227 */ /* 0x000fca00078e00ff */
[----:B------:R-:W-:-:S05]  /*0c00*/  IADD3 R29, PT, PT, -R8, RZ, RZ ;  /* 0x000000ff081d7210 */ /* 0x000fca0007ffe1ff */
[----:B------:R-:W-:-:S05]  /*0c10*/  IMAD R29, R25, R29, R28 ;  /* 0x0000001d191d7224 */ /* 0x000fca00078e021c */
[----:B------:R-:W-:-:S13]  /*0c20*/  ISETP.GT.U32.AND P2, PT, R4, R29, PT ;  /* 0x0000001d0400720c */ /* 0x000fda0003f44070 */
[----:B------:R-:W-:Y:S01]  /*0c30*/  @!P2 IMAD.IADD R29, R29, 0x1, -R25 ;  /* 0x000000011d1da824 */ /* 0x000fe200078e0a19 */
[----:B------:R-:W-:-:S04]  /*0c40*/  LOP3.LUT R25, R6, R5, RZ, 0x3c, !PT ;  /* 0x0000000506197212 */ /* 0x000fc800078e3cff */
[----:B------:R-:W-:Y:S02]  /*0c50*/  ISETP.GE.U32.AND P1, PT, R29, R4, PT ;  /* 0x000000041d00720c */ /* 0x000fe40003f26070 */
[----:B------:R-:W-:Y:S02]  /*0c60*/  ISETP.GE.AND P3, PT, R25, RZ, PT ;  /* 0x000000ff1900720c */ /* 0x000fe40003f66270 */
[----:B------:R-:W-:Y:S01]  /*0c70*/  @!P2 IADD3 R8, PT, PT, R8, 0x1, RZ ;  /* 0x000000010808a810 */ /* 0x000fe20007ffe0ff */
[----:B------:R-:W-:-:S04]  /*0c80*/  IMAD.WIDE R18, R21, 0x4, R16 ;  /* 0x0000000415127825 */ /* 0x000fc800078e0210 */
[----:B------:R-:W-:Y:S01]  /*0c90*/  IMAD.WIDE R20, R21, 0x4, R10 ;  /* 0x0000000415147825 */ /* 0x000fe200078e020a */
[----:B------:R-:W4:Y:S03]  /*0ca0*/  LDG.E.CONSTANT R24, desc[UR4][R18.64] ;  /* 0x0000000412187981 */ /* 0x000f26000c1e9900 */
[----:B------:R-:W-:Y:S02]  /*0cb0*/  @P1 IADD3 R8, PT, PT, R8, 0x1, RZ ;  /* 0x0000000108081810 */ /* 0x000fe40007ffe0ff */
[----:B------:R0:W2:Y:S03]  /*0cc0*/  LDG.E.CONSTANT R20, desc[UR4][R20.64] ;  /* 0x0000000414147981 */ /* 0x0000a6000c1e9900 */
[----:B------:R-:W-:-:S05]  /*0cd0*/  @!P3 IMAD.MOV R8, RZ, RZ, -R8 ;  /* 0x000000ffff08b224 */ /* 0x000fca00078e0a08 */
[----:B0-----:R-:W-:-:S05]  /*0ce0*/  SEL R21, R9, R8, !P0 ;  /* 0x0000000809157207 */ /* 0x001fca0004000000 */
[----:B------:R-:W-:-:S06]  /*0cf0*/  IMAD.WIDE R18, R21, 0x4, R16 ;  /* 0x0000000415127825 */ /* 0x000fcc00078e0210 */
[----:B------:R-:W5:Y:S01]  /*0d00*/  LDG.E.CONSTANT R18, desc[UR4][R18.64] ;  /* 0x0000000412127981 */ /* 0x000f62000c1e9900 */
[----:B------:R-:W-:-:S06]  /*0d10*/  IMAD.WIDE R8, R21, 0x4, R10 ;  /* 0x0000000415087825 */ /* 0x000fcc00078e020a */
[----:B------:R-:W3:Y:S01]  /*0d20*/  LDG.E.CONSTANT R9, desc[UR4][R8.64] ;  /* 0x0000000408097981 */ /* 0x000ee2000c1e9900 */
[----:B------:R-:W-:-:S05]  /*0d30*/  IADD3 R21, PT, PT, -R21, RZ, RZ ;  /* 0x000000ff15157210 */ /* 0x000fca0007ffe1ff */
[----:B------:R-:W-:Y:S02]  /*0d40*/  IMAD R21, R5, R21, R6 ;  /* 0x0000001505157224 */ /* 0x000fe400078e0206 */
[----:B----4-:R-:W-:Y:S02]  /*0d50*/  IMAD R25, R24, R5, R27 ;  /* 0x0000000518197224 */ /* 0x010fe400078e021b */
[----:B--2---:R-:W-:Y:S02]  /*0d60*/  FMUL R7, R20, R7 ;  /* 0x0000000714077220 */ /* 0x004fe40000400000 */
[----:B------:R-:W-:-:S04]  /*0d70*/  IMAD.WIDE R24, R25, 0x4, R12 ;  /* 0x0000000419187825 */ /* 0x000fc800078e020c */
[----:B-----5:R-:W-:Y:S02]  /*0d80*/  IMAD R27, R18, R5, R21 ;  /* 0x00000005121b7224 */ /* 0x020fe400078e0215 */
[----:B------:R-:W-:Y:S01]  /*0d90*/  IMAD.WIDE R20, R23, 0x4, R12 ;  /* 0x0000000417147825 */ /* 0x000fe200078e020c */
[----:B------:R-:W-:-:S04]  /*0da0*/  IADD3 R23, PT, PT, R2, R6, RZ ;  /* 0x0000000602177210 */ /* 0x000fc80007ffe0ff */
[----:B------:R-:W-:Y:S01]  /*0db0*/  ISETP.GE.AND P0, PT, R23, R0, PT ;  /* 0x000000001700720c */ /* 0x000fe20003f06270 */
[----:B---3--:R-:W-:Y:S01]  /*0dc0*/  FMUL R29, R9, R26 ;  /* 0x0000001a091d7220 */ /* 0x008fe20000400000 */
[----:B------:R-:W-:Y:S01]  /*0dd0*/  IMAD.WIDE R26, R27, 0x4, R12 ;  /* 0x000000041b1a7825 */ /* 0x000fe200078e020c */
[----:B------:R1:W-:Y:S04]  /*0de0*/  REDG.E.ADD.F32.FTZ.RN.STRONG.GPU desc[UR4][R20.64], R22 ;  /* 0x00000016140079a6 */ /* 0x0003e8000c12f304 */
[----:B------:R1:W-:Y:S04]  /*0df0*/  REDG.E.ADD.F32.FTZ.RN.STRONG.GPU desc[UR4][R24.64], R7 ;  /* 0x00000007180079a6 */ /* 0x0003e8000c12f304 */
[----:B------:R1:W-:Y:S02]  /*0e00*/  REDG.E.ADD.F32.FTZ.RN.STRONG.GPU desc[UR4][R26.64], R29 ;  /* 0x0000001d1a0079a6 */ /* 0x0003e4000c12f304 */
[----:B------:R-:W-:Y:S05]  /*0e10*/  @!P0 BRA `(.L_x_51) ;  /* 0xfffffff800288947 */ /* 0x000fea000383ffff */
[----:B------:R-:W-:Y:S05]  /*0e20*/  EXIT ;  /* 0x000000000000794d */ /* 0x000fea0003800000 */
.L_x_52:
        /* <DEDUP_REMOVED lines=13> */
.L_x_83:


//--------------------- .text._Z26fused_silu_mul_kernel_vec4PK6float4S1_PS_i --------------------------
	.section	.text._Z26fused_silu_mul_kernel_vec4PK6float4S1_PS_i,"ax",@progbits
	.align	128
        .global         _Z26fused_silu_mul_kernel_vec4PK6float4S1_PS_i
        .type           _Z26fused_silu_mul_kernel_vec4PK6float4S1_PS_i,@function
        .size           _Z26fused_silu_mul_kernel_vec4PK6float4S1_PS_i,(.L_x_78 - _Z26fused_silu_mul_kernel_vec4PK6float4S1_PS_i)
        .other          _Z26fused_silu_mul_kernel_vec4PK6float4S1_PS_i,@"STO_CUDA_ENTRY STV_DEFAULT"
_Z26fused_silu_mul_kernel_vec4PK6float4S1_PS_i:
.text._Z26fused_silu_mul_kernel_vec4PK6float4S1_PS_i:
        /* <DEDUP_REMOVED lines=15> */
.L_x_61:
[----:B-1-3--:R-:W-:-:S06]  /*00f0*/  IMAD.WIDE R4, R21, 0x10, R14 ;  /* 0x0000001015047825 */ /* 0x00afcc00078e020e */
[----:B--2---:R-:W2:Y:S01]  /*0100*/  LDG.E.128.CONSTANT R4, desc[UR6][R4.64] ;  /* 0x0000000604047981 */ /* 0x004ea2000c1e9d00 */
[----:B0-----:R-:W-:-:S06]  /*0110*/  IMAD.WIDE R8, R21, 0x10, R12 ;  /* 0x0000001015087825 */ /* 0x001fcc00078e020c */
[----:B------:R-:W5:Y:S01]  /*0120*/  LDG.E.128.CONSTANT R8, desc[UR6][R8.64] ;  /* 0x0000000608087981 */ /* 0x000f62000c1e9d00 */
[----:B------:R-:W-:Y:S01]  /*0130*/  HFMA2 R3, -RZ, RZ, 0.96630859375, -0.0022525787353515625 ;  /* 0x3bbb989dff037431 */ /* 0x000fe200000001ff */
[----:B------:R-:W-:Y:S01]  /*0140*/  MOV R19, 0x437c0000 ;  /* 0x437c000000137802 */ /* 0x000fe20000000f00 */
[----:B------:R-:W-:Y:S03]  /*0150*/  BSSY.RECONVERGENT B0, `(.L_x_53) ;  /* 0x0000017000007945 */ /* 0x000fe60003800200 */
[----:B--2---:R-:W-:-:S04]  /*0160*/  FFMA.SAT R0, R4, -R3, 0.5 ;  /* 0x3f00000004007423 */ /* 0x004fc80000002803 */
[----:B------:R-:W-:-:S04]  /*0170*/  FFMA.RM R0, R0, R19, 12582913 ;  /* 0x4b40000100007423 */ /* 0x000fc80000004013 */
[C---:B------:R-:W-:Y:S01]  /*0180*/  FADD R3, R0.reuse, -12583039 ;  /* 0xcb40007f00037421 */ /* 0x040fe20000000000 */
[----:B------:R-:W-:-:S03]  /*0190*/  IMAD.SHL.U32 R0, R0, 0x800000, RZ ;  /* 0x0080000000007824 */ /* 0x000fc600078e00ff */
[----:B------:R-:W-:-:S04]  /*01a0*/  FFMA R3, R4, -1.4426950216293334961, -R3 ;  /* 0xbfb8aa3b04037823 */ /* 0x000fc80000000803 */
[----:B------:R-:W-:-:S06]  /*01b0*/  FFMA R3, R4, -1.925963033500011079e-08, R3 ;  /* 0xb2a5706004037823 */ /* 0x000fcc0000000003 */
[----:B------:R-:W0:Y:S02]  /*01c0*/  MUFU.EX2 R3, R3 ;  /* 0x0000000300037308 */ /* 0x000e240000000800 */
[----:B0-----:R-:W-:-:S06]  /*01d0*/  FFMA R25, R0, R3, 1 ;  /* 0x3f80000000197423 */ /* 0x001fcc0000000003 */
[----:B------:R-:W0:Y:S08]  /*01e0*/  MUFU.RCP R0, R25 ;  /* 0x0000001900007308 */ /* 0x000e300000001000 */
[----:B------:R-:W1:Y:S01]  /*01f0*/  FCHK P0, R4, R25 ;  /* 0x0000001904007302 */ /* 0x000e620000000000 */
[----:B0-----:R-:W-:-:S04]  /*0200*/  FFMA R19, -R25, R0, 1 ;  /* 0x3f80000019137423 */ /* 0x001fc80000000100 */
[----:B------:R-:W-:Y:S01]  /*0210*/  FFMA R23, R0, R19, R0 ;  /* 0x0000001300177223 */ /* 0x000fe20000000000 */
[----:B------:R-:W-:Y:S01]  /*0220*/  MOV R19, R21 ;  /* 0x0000001500137202 */ /* 0x000fe20000000f00 */
[----:B------:R-:W-:Y:S02]  /*0230*/  IMAD.IADD R21, R2, 0x1, R21 ;  /* 0x0000000102157824 */ /* 0x000fe400078e0215 */
[----:B------:R-:W-:-:S03]  /*0240*/  FFMA R0, R4, R23, RZ ;  /* 0x0000001704007223 */ /* 0x000fc600000000ff */
[----:B----4-:R-:W-:Y:S01]  /*0250*/  ISETP.GE.AND P2, PT, R21, UR5, PT ;  /* 0x0000000515007c0c */ /* 0x010fe2000bf46270 */
[----:B------:R-:W-:-:S04]  /*0260*/  FFMA R3, -R25, R0, R4 ;  /* 0x0000000019037223 */ /* 0x000fc80000000104 */
[----:B------:R-:W-:Y:S01]  /*0270*/  FFMA R3, R23, R3, R0 ;  /* 0x0000000317037223 */ /* 0x000fe20000000000 */
[----:B-1----:R-:W-:Y:S07]  /*0280*/  @!P0 BRA `(.L_x_54) ;  /* 0x00000000000c8947 */ /* 0x002fee0003800000 */
[----:B------:R-:W-:Y:S02]  /*0290*/  MOV R3, R25 ;  /* 0x0000001900037202 */ /* 0x000fe40000000f00 */
[----:B------:R-:W-:-:S07]  /*02a0*/  MOV R20, 0x2c0 ;  /* 0x000002c000147802 */ /* 0x000fce0000000f00 */
[----:B-----5:R-:W-:Y:S05]  /*02b0*/  CALL.REL.NOINC `($__internal_4_$__cuda_sm3x_div_rn_noftz_f32_slowpath) ;  /* 0x00000004004c7944 */ /* 0x020fea0003c00000 */
.L_x_54:
[----:B------:R-:W-:Y:S05]  /*02c0*/  BSYNC.RECONVERGENT B0 ;  /* 0x0000000000007941 */ /* 0x000fea0003800200 */
.L_x_53:
[----:B------:R-:W-:Y:S02]  /*02d0*/  HFMA2 R0, -RZ, RZ, 0.96630859375, -0.0022525787353515625 ;  /* 0x3bbb989dff007431 */ /* 0x000fe400000001ff */
[----:B------:R-:W-:Y:S01]  /*02e0*/  IMAD.MOV.U32 R23, RZ, RZ, 0x437c0000 ;  /* 0x437c0000ff177424 */ /* 0x000fe200078e00ff */
[----:B------:R-:W-:Y:S01]  /*02f0*/  BSSY.RECONVERGENT B0, `(.L_x_55) ;  /* 0x0000017000007945 */ /* 0x000fe20003800200 */
[----:B-----5:R-:W-:Y:S01]  /*0300*/  FMUL R8, R8, R3 ;  /* 0x0000000308087220 */ /* 0x020fe20000400000 */
[----:B------:R-:W-:-:S04]  /*0310*/  FFMA.SAT R0, R5, -R0, 0.5 ;  /* 0x3f00000005007423 */ /* 0x000fc80000002800 */
[----:B------:R-:W-:-:S04]  /*0320*/  FFMA.RM R0, R0, R23, 12582913 ;  /* 0x4b40000100007423 */ /* 0x000fc80000004017 */
[C---:B------:R-:W-:Y:S01]  /*0330*/  FADD R4, R0.reuse, -12583039 ;  /* 0xcb40007f00047421 */ /* 0x040fe20000000000 */
[----:B------:R-:W-:-:S03]  /*0340*/  SHF.L.U32 R0, R0, 0x17, RZ ;  /* 0x0000001700007819 */ /* 0x000fc600000006ff */
[----:B------:R-:W-:-:S04]  /*0350*/  FFMA R4, R5, -1.4426950216293334961, -R4 ;  /* 0xbfb8aa3b05047823 */ /* 0x000fc80000000804 */
[----:B------:R-:W-:-:S04]  /*0360*/  FFMA R4, R5, -1.925963033500011079e-08, R4 ;  /* 0xb2a5706005047823 */ /* 0x000fc80000000004 */
[----:B------:R-:W0:Y:S02]  /*0370*/  MUFU.EX2 R23, R4 ;  /* 0x0000000400177308 */ /* 0x000e240000000800 */
[----:B0-----:R-:W-:-:S06]  /*0380*/  FFMA R20, R0, R23, 1 ;  /* 0x3f80000000147423 */ /* 0x001fcc0000000017 */
[----:B------:R-:W0:Y:S08]  /*0390*/  MUFU.RCP R0, R20 ;  /* 0x0000001400007308 */ /* 0x000e300000001000 */
[----:B------:R-:W1:Y:S01]  /*03a0*/  FCHK P0, R5, R20 ;  /* 0x0000001405007302 */ /* 0x000e620000000000 */
[----:B0-----:R-:W-:-:S04]  /*03b0*/  FFMA R23, -R20, R0, 1 ;  /* 0x3f80000014177423 */ /* 0x001fc80000000100 */
[----:B------:R-:W-:-:S04]  /*03c0*/  FFMA R0, R0, R23, R0 ;  /* 0x0000001700007223 */ /* 0x000fc80000000000 */
[----:B------:R-:W-:-:S04]  /*03d0*/  FFMA R23, R5, R0, RZ ;  /* 0x0000000005177223 */ /* 0x000fc800000000ff */
[----:B------:R-:W-:-:S04]  /*03e0*/  FFMA R18, -R20, R23, R5 ;  /* 0x0000001714127223 */ /* 0x000fc80000000105 */
[----:B------:R-:W-:Y:S01]  /*03f0*/  FFMA R0, R0, R18, R23 ;  /* 0x0000001200007223 */ /* 0x000fe20000000017 */
[----:B-1----:R-:W-:Y:S06]  /*0400*/  @!P0 BRA `(.L_x_56) ;  /* 0x0000000000148947 */ /* 0x002fec0003800000 */
[----:B------:R-:W-:Y:S01]  /*0410*/  IMAD.MOV.U32 R3, RZ, RZ, R20 ;  /* 0x000000ffff037224 */ /* 0x000fe200078e0014 */
[----:B------:R-:W-:Y:S02]  /*0420*/  MOV R4, R5 ;  /* 0x0000000500047202 */ /* 0x000fe40000000f00 */
[----:B------:R-:W-:-:S07]  /*0430*/  MOV R20, 0x450 ;  /* 0x0000045000147802 */ /* 0x000fce0000000f00 */
[----:B------:R-:W-:Y:S05]  /*0440*/  CALL.REL.NOINC `($__internal_4_$__cuda_sm3x_div_rn_noftz_f32_slowpath) ;  /* 0x0000000000e87944 */ /* 0x000fea0003c00000 */
[----:B------:R-:W-:-:S07]  /*0450*/  MOV R0, R3 ;  /* 0x0000000300007202 */ /* 0x000fce0000000f00 */
.L_x_56:
[----:B------:R-:W-:Y:S05]  /*0460*/  BSYNC.RECONVERGENT B0 ;  /* 0x0000000000007941 */ /* 0x000fea0003800200 */
.L_x_55:
[----:B------:R-:W-:Y:S02]  /*0470*/  HFMA2 R3, -RZ, RZ, 0.96630859375, -0.0022525787353515625 ;  /* 0x3bbb989dff037431 */ /* 0x000fe400000001ff */
[----:B------:R-:W-:Y:S01]  /*0480*/  IMAD.MOV.U32 R4, RZ, RZ, 0x437c0000 ;  /* 0x437c0000ff047424 */ /* 0x000fe200078e00ff */
[----:B------:R-:W-:Y:S01]  /*0490*/  BSSY.RECONVERGENT B0, `(.L_x_57) ;  /* 0x0000016000007945 */ /* 0x000fe20003800200 */
[----:B------:R-:W-:Y:S01]  /*04a0*/  FMUL R9, R9, R0 ;  /* 0x0000000009097220 */ /* 0x000fe20000400000 */
        /* <DEDUP_REMOVED lines=16> */
[----:B------:R-:W-:Y:S01]  /*05b0*/  MOV R4, R6 ;  /* 0x0000000600047202 */ /* 0x000fe20000000f00 */
[----:B------:R-:W-:Y:S01]  /*05c0*/  IMAD.MOV.U32 R3, RZ, RZ, R23 ;  /* 0x000000ffff037224 */ /* 0x000fe200078e0017 */
[----:B------:R-:W-:-:S07]  /*05d0*/  MOV R20, 0x5f0 ;  /* 0x000005f000147802 */ /* 0x000fce0000000f00 */
[----:B------:R-:W-:Y:S05]  /*05e0*/  CALL.REL.NOINC `($__internal_4_$__cuda_sm3x_div_rn_noftz_f32_slowpath) ;  /* 0x0000000000807944 */ /* 0x000fea0003c00000 */
.L_x_58:
[----:B------:R-:W-:Y:S05]  /*05f0*/  BSYNC.RECONVERGENT B0 ;  /* 0x0000000000007941 */ /* 0x000fea0003800200 */
.L_x_57:
[----:B------:R-:W-:Y:S01]  /*0600*/  HFMA2 R5, -RZ, RZ, 3.7421875, 0 ;  /* 0x437c0000ff057431 */ /* 0x000fe200000001ff */
[----:B------:R-:W-:Y:S01]  /*0610*/  MOV R0, 0x3bbb989d ;  /* 0x3bbb989d00007802 */ /* 0x000fe20000000f00 */
[----:B------:R-:W-:Y:S01]  /*0620*/  BSSY.RECONVERGENT B0, `(.L_x_59) ;  /* 0x0000017000007945 */ /* 0x000fe20003800200 */
[----:B------:R-:W-:-:S03]  /*0630*/  FMUL R10, R10, R3 ;  /* 0x000000030a0a7220 */ /* 0x000fc60000400000 */
[----:B------:R-:W-:-:S04]  /*0640*/  FFMA.SAT R0, R7, -R0, 0.5 ;  /* 0x3f00000007007423 */ /* 0x000fc80000002800 */
[----:B------:R-:W-:-:S04]  /*0650*/  FFMA.RM R0, R0, R5, 12582913 ;  /* 0x4b40000100007423 */ /* 0x000fc80000004005 */
[C---:B------:R-:W-:Y:S01]  /*0660*/  FADD R4, R0.reuse, -12583039 ;  /* 0xcb40007f00047421 */ /* 0x040fe20000000000 */
[----:B------:R-:W-:-:S03]  /*0670*/  IMAD.SHL.U32 R0, R0, 0x800000, RZ ;  /* 0x0080000000007824 */ /* 0x000fc600078e00ff */
        /* <DEDUP_REMOVED lines=12> */
[----:B------:R-:W-:Y:S02]  /*0740*/  MOV R4, R7 ;  /* 0x0000000700047202 */ /* 0x000fe40000000f00 */
[----:B------:R-:W-:Y:S02]  /*0750*/  MOV R3, R18 ;  /* 0x0000001200037202 */ /* 0x000fe40000000f00 */
[----:B------:R-:W-:-:S07]  /*0760*/  MOV R20, 0x780 ;  /* 0x0000078000147802 */ /* 0x000fce0000000f00 */
[----:B------:R-:W-:Y:S05]  /*0770*/  CALL.REL.NOINC `($__internal_4_$__cuda_sm3x_div_rn_noftz_f32_slowpath) ;  /* 0x00000000001c7944 */ /* 0x000fea0003c00000 */
[----:B------:R-:W-:-:S07]  /*0780*/  IMAD.MOV.U32 R0, RZ, RZ, R3 ;  /* 0x000000ffff007224 */ /* 0x000fce00078e0003 */
.L_x_60:
[----:B------:R-:W-:Y:S05]  /*0790*/  BSYNC.RECONVERGENT B0 ;  /* 0x0000000000007941 */ /* 0x000fea0003800200 */
.L_x_59:
[----:B------:R-:W-:Y:S01]  /*07a0*/  FMUL R11, R11, R0 ;  /* 0x000000000b0b7220 */ /* 0x000fe20000400000 */
[----:B------:R-:W-:-:S05]  /*07b0*/  IMAD.WIDE R4, R19, 0x10, R16 ;  /* 0x0000001013047825 */ /* 0x000fca00078e0210 */
[----:B------:R1:W-:Y:S01]  /*07c0*/  STG.E.128 desc[UR6][R4.64], R8 ;  /* 0x0000000804007986 */ /* 0x0003e2000c101d06 */
[----:B------:R-:W-:Y:S05]  /*07d0*/  @!P2 BRA `(.L_x_61) ;  /* 0xfffffff80044a947 */ /* 0x000fea000383ffff */
[----:B------:R-:W-:Y:S05]  /*07e0*/  EXIT ;  /* 0x000000000000794d */ /* 0x000fea0003800000 */
        .weak           $__internal_4_$__cuda_sm3x_div_rn_noftz_f32_slowpath
        .type           $__internal_4_$__cuda_sm3x_div_rn_noftz_f32_slowpath,@function
        .size           $__internal_4_$__cuda_sm3x_div_rn_noftz_f32_slowpath,(.L_x_78 - $__internal_4_$__cuda_sm3x_div_rn_noftz_f32_slowpath)
$__internal_4_$__cuda_sm3x_div_rn_noftz_f32_slowpath:
[----:B------:R-:W-:Y:S01]  /*07f0*/  SHF.R.U32.HI R18, RZ, 0x17, R3 ;  /* 0x00000017ff127819 */ /* 0x000fe20000011603 */
[----:B------:R-:W-:Y:S01]  /*0800*/  BSSY.RECONVERGENT B1, `(.L_x_62) ;  /* 0x0000062000017945 */ /* 0x000fe20003800200 */
[----:B------:R-:W-:Y:S02]  /*0810*/  SHF.R.U32.HI R23, RZ, 0x17, R4 ;  /* 0x00000017ff177819 */ /* 0x000fe40000011604 */
[----:B------:R-:W-:Y:S02]  /*0820*/  LOP3.LUT R18, R18, 0xff, RZ, 0xc0, !PT ;  /* 0x000000ff12127812 */ /* 0x000fe400078ec0ff */
[----:B------:R-:W-:Y:S02]  /*0830*/  LOP3.LUT R23, R23, 0xff, RZ, 0xc0, !PT ;  /* 0x000000ff17177812 */ /* 0x000fe400078ec0ff */
[----:B------:R-:W-:Y:S02]  /*0840*/  IADD3 R24, PT, PT, R18, -0x1, RZ ;  /* 0xffffffff12187810 */ /* 0x000fe40007ffe0ff */
[----:B------:R-:W-:-:S02]  /*0850*/  IADD3 R0, PT, PT, R23, -0x1, RZ ;  /* 0xffffffff17007810 */ /* 0x000fc40007ffe0ff */
[----:B------:R-:W-:-:S04]  /*0860*/  ISETP.GT.U32.AND P0, PT, R24, 0xfd, PT ;  /* 0x000000fd1800780c */ /* 0x000fc80003f04070 */
[----:B------:R-:W-:-:S13]  /*0870*/  ISETP.GT.U32.OR P0, PT, R0, 0xfd, P0 ;  /* 0x000000fd0000780c */ /* 0x000fda0000704470 */
[----:B------:R-:W-:Y:S01]  /*0880*/  @!P0 IMAD.MOV.U32 R22, RZ, RZ, RZ ;  /* 0x000000ffff168224 */ /* 0x000fe200078e00ff */
[----:B------:R-:W-:Y:S06]  /*0890*/  @!P0 BRA `(.L_x_63) ;  /* 0x00000000005c8947 */ /* 0x000fec0003800000 */
[----:B------:R-:W-:Y:S02]  /*08a0*/  FSETP.GTU.FTZ.AND P0, PT, |R4|, +INF , PT ;  /* 0x7f8000000400780b */ /* 0x000fe40003f1c200 */
        /* <DEDUP_REMOVED lines=18> */
[----:B------:R-:W-:Y:S01]  /*09d0*/  @!P0 FFMA R4, R4, 1.84467440737095516160e+19, RZ ;  /* 0x5f80000004048823 */ /* 0x000fe200000000ff */
[----:B------:R-:W-:Y:S01]  /*09e0*/  @!P0 MOV R22, 0xffffffc0 ;  /* 0xffffffc000168802 */ /* 0x000fe20000000f00 */
[----:B------:R-:W-:-:S04]  /*09f0*/  @!P1 FFMA R3, R3, 1.84467440737095516160e+19, RZ ;  /* 0x5f80000003039823 */ /* 0x000fc800000000ff */
[----:B------:R-:W-:-:S07]  /*0a00*/  @!P1 VIADD R22, R22, 0x40 ;  /* 0x0000004016169836 */ /* 0x000fce0000000000 */
.L_x_63:
[----:B------:R-:W-:Y:S01]  /*0a10*/  LEA R0, R18, 0xc0800000, 0x17 ;  /* 0xc080000012007811 */ /* 0x000fe200078eb8ff */
[----:B------:R-:W-:Y:S01]  /*0a20*/  BSSY.RECONVERGENT B2, `(.L_x_68) ;  /* 0x0000036000027945 */ /* 0x000fe20003800200 */
[----:B------:R-:W-:Y:S02]  /*0a30*/  IADD3 R23, PT, PT, R23, -0x7f, RZ ;  /* 0xffffff8117177810 */ /* 0x000fe40007ffe0ff */
[----:B------:R-:W-:-:S03]  /*0a40*/  IADD3 R26, PT, PT, -R0, R3, RZ ;  /* 0x00000003001a7210 */ /* 0x000fc60007ffe1ff */
[C---:B------:R-:W-:Y:S01]  /*0a50*/  IMAD R0, R23.reuse, -0x800000, R4 ;  /* 0xff80000017007824 */ /* 0x040fe200078e0204 */
[----:B------:R-:W0:Y:S01]  /*0a60*/  MUFU.RCP R24, R26 ;  /* 0x0000001a00187308 */ /* 0x000e220000001000 */
[----:B------:R-:W-:Y:S01]  /*0a70*/  FADD.FTZ R3, -R26, -RZ ;  /* 0x800000ff1a037221 */ /* 0x000fe20000010100 */
[----:B------:R-:W-:-:S05]  /*0a80*/  IADD3 R23, PT, PT, R23, 0x7f, -R18 ;  /* 0x0000007f17177810 */ /* 0x000fca0007ffe812 */
[----:B------:R-:W-:Y:S02]  /*0a90*/  IMAD.IADD R23, R23, 0x1, R22 ;  /* 0x0000000117177824 */ /* 0x000fe400078e0216 */
        /* <DEDUP_REMOVED lines=8> */
[----:B------:R-:W-:-:S04]  /*0b20*/  LOP3.LUT R18, R18, 0xff, RZ, 0xc0, !PT ;  /* 0x000000ff12127812 */ /* 0x000fc800078ec0ff */
[----:B------:R-:W-:-:S04]  /*0b30*/  IADD3 R18, PT, PT, R18, R23, RZ ;  /* 0x0000001712127210 */ /* 0x000fc80007ffe0ff */
[----:B------:R-:W-:-:S04]  /*0b40*/  IADD3 R22, PT, PT, R18, -0x1, RZ ;  /* 0xffffffff12167810 */ /* 0x000fc80007ffe0ff */
        /* <DEDUP_REMOVED lines=10> */
[C---:B------:R-:W-:Y:S02]  /*0bf0*/  ISETP.NE.AND P3, PT, R18.reuse, RZ, PT ;  /* 0x000000ff1200720c */ /* 0x040fe40003f65270 */
[----:B------:R-:W-:Y:S02]  /*0c00*/  ISETP.NE.AND P1, PT, R18, RZ, PT ;  /* 0x000000ff1200720c */ /* 0x000fe40003f25270 */
[----:B------:R-:W-:Y:S01]  /*0c10*/  LOP3.LUT R23, R22, 0x7fffff, RZ, 0xc0, !PT ;  /* 0x007fffff16177812 */ /* 0x000fe200078ec0ff */
[CCC-:B------:R-:W-:Y:S01]  /*0c20*/  FFMA.RP R22, R4.reuse, R0.reuse, R25.reuse ;  /* 0x0000000004167223 */ /* 0x1c0fe20000008019 */
[----:B------:R-:W-:Y:S01]  /*0c30*/  FFMA.RM R25, R4, R0, R25 ;  /* 0x0000000004197223 */ /* 0x000fe20000004019 */
[C---:B------:R-:W-:Y:S01]  /*0c40*/  VIADD R0, R18.reuse, 0x20 ;  /* 0x0000002012007836 */ /* 0x040fe20000000000 */
[----:B------:R-:W-:Y:S02]  /*0c50*/  LOP3.LUT R23, R23, 0x800000, RZ, 0xfc, !PT ;  /* 0x0080000017177812 */ /* 0x000fe400078efcff */
[----:B------:R-:W-:-:S02]  /*0c60*/  IADD3 R4, PT, PT, -R18, RZ, RZ ;  /* 0x000000ff12047210 */ /* 0x000fc40007ffe1ff */
[----:B------:R-:W-:Y:S02]  /*0c70*/  SHF.L.U32 R0, R23, R0, RZ ;  /* 0x0000000017007219 */ /* 0x000fe400000006ff */
[----:B------:R-:W-:Y:S02]  /*0c80*/  FSETP.NEU.FTZ.AND P0, PT, R22, R25, PT ;  /* 0x000000191600720b */ /* 0x000fe40003f1d000 */
        /* <DEDUP_REMOVED lines=11> */
.L_x_70:
[----:B------:R-:W-:-:S04]  /*0d40*/  LOP3.LUT R3, R3, 0x80000000, RZ, 0xc0, !PT ;  /* 0x8000000003037812 */ /* 0x000fc800078ec0ff */
[----:B------:R-:W-:Y:S01]  /*0d50*/  LOP3.LUT R3, R3, 0x7f800000, RZ, 0xfc, !PT ;  /* 0x7f80000003037812 */ /* 0x000fe200078efcff */
[----:B------:R-:W-:Y:S06]  /*0d60*/  BRA `(.L_x_71) ;  /* 0x0000000000047947 */ /* 0x000fec0003800000 */
.L_x_69:
[----:B------:R-:W-:-:S07]  /*0d70*/  IMAD R3, R23, 0x800000, R3 ;  /* 0x0080000017037824 */ /* 0x000fce00078e0203 */
.L_x_71:
[----:B------:R-:W-:Y:S05]  /*0d80*/  BSYNC.RECONVERGENT B2 ;  /* 0x0000000000027941 */ /* 0x000fea0003800200 */
.L_x_68:
[----:B------:R-:W-:Y:S05]  /*0d90*/  BRA `(.L_x_72) ;  /* 0x0000000000207947 */ /* 0x000fea0003800000 */
.L_x_67:
[----:B------:R-:W-:-:S04]  /*0da0*/  LOP3.LUT R3, R3, 0x80000000, R4, 0x48, !PT ;  /* 0x8000000003037812 */ /* 0x000fc800078e4804 */
[----:B------:R-:W-:Y:S01]  /*0db0*/  LOP3.LUT R3, R3, 0x7f800000, RZ, 0xfc, !PT ;  /* 0x7f80000003037812 */ /* 0x000fe200078efcff */
[----:B------:R-:W-:Y:S06]  /*0dc0*/  BRA `(.L_x_72) ;  /* 0x0000000000147947 */ /* 0x000fec0003800000 */
.L_x_66:
[----:B------:R-:W-:Y:S01]  /*0dd0*/  LOP3.LUT R3, R3, 0x80000000, R4, 0x48, !PT ;  /* 0x8000000003037812 */ /* 0x000fe200078e4804 */
[----:B------:R-:W-:Y:S06]  /*0de0*/  BRA `(.L_x_72) ;  /* 0x00000000000c7947 */ /* 0x000fec0003800000 */
.L_x_65:
[----:B------:R-:W0:Y:S01]  /*0df0*/  MUFU.RSQ R3, -QNAN ;  /* 0xffc0000000037908 */ /* 0x000e220000001400 */
[----:B------:R-:W-:Y:S05]  /*0e00*/  BRA `(.L_x_72) ;  /* 0x0000000000047947 */ /* 0x000fea0003800000 */
.L_x_64:
[----:B------:R-:W-:-:S07]  /*0e10*/  FADD.FTZ R3, R4, R3 ;  /* 0x0000000304037221 */ /* 0x000fce0000010000 */
.L_x_72:
[----:B------:R-:W-:Y:S05]  /*0e20*/  BSYNC.RECONVERGENT B1 ;  /* 0x0000000000017941 */ /* 0x000fea0003800200 */
.L_x_62:
[----:B------:R-:W-:Y:S01]  /*0e30*/  HFMA2 R23, -RZ, RZ, 0, 0 ;  /* 0x00000000ff177431 */ /* 0x000fe200000001ff */
[----:B------:R-:W-:-:S04]  /*0e40*/  MOV R22, R20 ;  /* 0x0000001400167202 */ /* 0x000fc80000000f00 */
[----:B0-----:R-:W-:Y:S05]  /*0e50*/  RET.REL.NODEC R22 `(_Z26fused_silu_mul_kernel_vec4PK6float4S1_PS_i) ;  /* 0xfffffff016687950 */ /* 0x001fea0003c3ffff */
.L_x_73:
        /* <DEDUP_REMOVED lines=10> */
.L_x_78:


//--------------------- .nv.shared.reserved.0     --------------------------
	.section	.nv.shared.reserved.0,"aw",@nobits
	.weak		__nv_reservedSMEM_offset_0_alias
	.size		__nv_reservedSMEM_offset_0_alias, 0, 64
	.other		__nv_reservedSMEM_offset_0_alias,@"STO_CUDA_RESERVED_SHARED STV_DEFAULT"
__nv_reservedSMEM_offset_0_alias:
	.zero		0
	.zero		64


//--------------------- .nv.constant0.silu_mul_kernel_fp16 --------------------------
	.section	.nv.constant0.silu_mul_kernel_fp16,"a",@progbits
	.sectionflags	@""
	.align	4
.nv.constant0.silu_mul_kernel_fp16:
	.zero		928


//--------------------- .nv.constant0.silu_mul_kernel_fp32 --------------------------
	.section	.nv.constant0.silu_mul_kernel_fp32,"a",@progbits
	.sectionflags	@""
	.align	4
.nv.constant0.silu_mul_kernel_fp32:
	.zero		928


//--------------------- .nv.constant0._Z21fused_silu_mul_kernelI6__halfEvPKT_S3_PS1_i --------------------------
	.section	.nv.constant0._Z21fused_silu_mul_kernelI6__halfEvPKT_S3_PS1_i,"a",@progbits
	.sectionflags	@""
	.align	4
.nv.constant0._Z21fused_silu_mul_kernelI6__halfEvPKT_S3_PS1_i:
	.zero		924


//--------------------- .nv.constant0._Z21fused_silu_mul_kernelIfEvPKT_S2_PS0_i --------------------------
	.section	.nv.constant0._Z21fused_silu_mul_kernelIfEvPKT_S2_PS0_i,"a",@progbits
	.sectionflags	@""
	.align	4
.nv.constant0._Z21fused_silu_mul_kernelIfEvPKT_S2_PS0_i:
	.zero		924


//--------------------- .nv.constant0._Z28weighted_scatter_reduce_fp32PKfPKiS0_Pfii --------------------------
	.section	.nv.constant0._Z28weighted_scatter_reduce_fp32PKfPKiS0_Pfii,"a",@progbits
	.sectionflags	@""
	.align	4
.nv.constant0._Z28weighted_scatter_reduce_fp32PKfPKiS0_Pfii:
	.zero		936


//--------------------- .nv.constant0._Z26fused_silu_mul_kernel_vec4PK6float4S1_PS_i --------------------------
	.section	.nv.constant0._Z26fused_silu_mul_kernel_vec4PK6float4S1_PS_i,"a",@progbits
	.sectionflags	@""
	.align	4
.nv.constant0._Z26fused_silu_mul_kernel_vec4PK6float4S1_PS_i:
	.zero		924


//--------------------- SYMBOLS --------------------------

	.type		.nv.reservedSmem.offset0,@object
	.size		.nv.reservedSmem.offset0,0x4
